//
// Generated by NVIDIA NVVM Compiler
//
// Compiler Build ID: CL-36424714
// Cuda compilation tools, release 13.0, V13.0.88
// Based on NVVM 20.0.0
//

.version 9.0
.target sm_100
.address_size 64

	// .globl	_ZN14row_clustering26compute_row_density_kernelEPKfiiPif
// _ZZN14row_clustering26compute_row_density_kernelEPKfiiPifE9warp_sums has been demoted
// _ZZN14row_clustering34compute_row_block_signature_kernelEPKfiiiPmfE9warp_sigs has been demoted

.visible .entry _ZN14row_clustering26compute_row_density_kernelEPKfiiPif(
	.param .u64 .ptr .align 1 _ZN14row_clustering26compute_row_density_kernelEPKfiiPif_param_0,
	.param .u32 _ZN14row_clustering26compute_row_density_kernelEPKfiiPif_param_1,
	.param .u32 _ZN14row_clustering26compute_row_density_kernelEPKfiiPif_param_2,
	.param .u64 .ptr .align 1 _ZN14row_clustering26compute_row_density_kernelEPKfiiPif_param_3,
	.param .f32 _ZN14row_clustering26compute_row_density_kernelEPKfiiPif_param_4
)
{
	.reg .pred 	%p<20>;
	.reg .b32 	%r<157>;
	.reg .b32 	%f<4>;
	.reg .b64 	%rd<9>;
	// demoted variable
	.shared .align 4 .b8 _ZZN14row_clustering26compute_row_density_kernelEPKfiiPifE9warp_sums[32];
	ld.param.u64 	%rd2, [_ZN14row_clustering26compute_row_density_kernelEPKfiiPif_param_0];
	ld.param.u32 	%r47, [_ZN14row_clustering26compute_row_density_kernelEPKfiiPif_param_1];
	ld.param.u32 	%r46, [_ZN14row_clustering26compute_row_density_kernelEPKfiiPif_param_2];
	ld.param.u64 	%rd3, [_ZN14row_clustering26compute_row_density_kernelEPKfiiPif_param_3];
	ld.param.f32 	%f1, [_ZN14row_clustering26compute_row_density_kernelEPKfiiPif_param_4];
	mov.u32 	%r1, %ctaid.x;
	setp.ge.s32 	%p1, %r1, %r47;
	@%p1 bra 	$L__BB0_20;
	mov.u32 	%r2, %tid.x;
	setp.ge.s32 	%p2, %r2, %r46;
	mov.b32 	%r140, 0;
	@%p2 bra 	$L__BB0_4;
	mul.lo.s32 	%r3, %r46, %r1;
	mov.u32 	%r4, %ntid.x;
	cvta.to.global.u64 	%rd1, %rd2;
	mov.b32 	%r140, 0;
	mov.u32 	%r138, %r2;
$L__BB0_3:
	add.s32 	%r50, %r138, %r3;
	mul.wide.s32 	%rd4, %r50, 4;
	add.s64 	%rd5, %rd1, %rd4;
	ld.global.nc.f32 	%f2, [%rd5];
	abs.f32 	%f3, %f2;
	setp.gt.f32 	%p3, %f3, %f1;
	selp.u32 	%r51, 1, 0, %p3;
	add.s32 	%r140, %r140, %r51;
	add.s32 	%r138, %r138, %r4;
	setp.lt.s32 	%p4, %r138, %r46;
	@%p4 bra 	$L__BB0_3;
$L__BB0_4:
	shfl.sync.down.b32	%r52|%p5, %r140, 16, 31, -1;
	add.s32 	%r53, %r52, %r140;
	shfl.sync.down.b32	%r54|%p6, %r53, 8, 31, -1;
	add.s32 	%r55, %r54, %r53;
	shfl.sync.down.b32	%r56|%p7, %r55, 4, 31, -1;
	add.s32 	%r57, %r56, %r55;
	shfl.sync.down.b32	%r58|%p8, %r57, 2, 31, -1;
	add.s32 	%r59, %r58, %r57;
	shfl.sync.down.b32	%r60|%p9, %r59, 1, 31, -1;
	add.s32 	%r10, %r60, %r59;
	and.b32  	%r61, %r2, 31;
	setp.ne.s32 	%p10, %r61, 0;
	@%p10 bra 	$L__BB0_6;
	shr.u32 	%r62, %r2, 3;
	mov.u32 	%r63, _ZZN14row_clustering26compute_row_density_kernelEPKfiiPifE9warp_sums;
	add.s32 	%r64, %r63, %r62;
	st.shared.u32 	[%r64], %r10;
$L__BB0_6:
	bar.sync 	0;
	setp.ne.s32 	%p11, %r2, 0;
	@%p11 bra 	$L__BB0_20;
	mov.u32 	%r67, %ntid.x;
	add.s32 	%r11, %r67, 31;
	shr.u32 	%r12, %r11, 5;
	add.s32 	%r68, %r12, -1;
	and.b32  	%r13, %r12, 15;
	setp.lt.u32 	%p12, %r68, 15;
	mov.b32 	%r148, 0;
	mov.u32 	%r156, %r148;
	@%p12 bra 	$L__BB0_10;
	and.b32  	%r148, %r12, 112;
	mov.u32 	%r71, _ZZN14row_clustering26compute_row_density_kernelEPKfiiPifE9warp_sums;
	add.s32 	%r141, %r71, 32;
	and.b32  	%r73, %r12, 134217712;
	neg.s32 	%r142, %r73;
	mov.b32 	%r156, 0;
$L__BB0_9:
	.pragma "nounroll";
	ld.shared.u32 	%r74, [%r141+-32];
	add.s32 	%r75, %r74, %r156;
	ld.shared.u32 	%r76, [%r141+-28];
	add.s32 	%r77, %r76, %r75;
	ld.shared.u32 	%r78, [%r141+-24];
	add.s32 	%r79, %r78, %r77;
	ld.shared.u32 	%r80, [%r141+-20];
	add.s32 	%r81, %r80, %r79;
	ld.shared.u32 	%r82, [%r141+-16];
	add.s32 	%r83, %r82, %r81;
	ld.shared.u32 	%r84, [%r141+-12];
	add.s32 	%r85, %r84, %r83;
	ld.shared.u32 	%r86, [%r141+-8];
	add.s32 	%r87, %r86, %r85;
	ld.shared.u32 	%r88, [%r141+-4];
	add.s32 	%r89, %r88, %r87;
	ld.shared.u32 	%r90, [%r141];
	add.s32 	%r91, %r90, %r89;
	ld.shared.u32 	%r92, [%r141+4];
	add.s32 	%r93, %r92, %r91;
	ld.shared.u32 	%r94, [%r141+8];
	add.s32 	%r95, %r94, %r93;
	ld.shared.u32 	%r96, [%r141+12];
	add.s32 	%r97, %r96, %r95;
	ld.shared.u32 	%r98, [%r141+16];
	add.s32 	%r99, %r98, %r97;
	ld.shared.u32 	%r100, [%r141+20];
	add.s32 	%r101, %r100, %r99;
	ld.shared.u32 	%r102, [%r141+24];
	add.s32 	%r103, %r102, %r101;
	ld.shared.u32 	%r104, [%r141+28];
	add.s32 	%r156, %r104, %r103;
	add.s32 	%r142, %r142, 16;
	add.s32 	%r141, %r141, 64;
	setp.ne.s32 	%p13, %r142, 0;
	@%p13 bra 	$L__BB0_9;
$L__BB0_10:
	setp.eq.s32 	%p14, %r13, 0;
	@%p14 bra 	$L__BB0_19;
	and.b32  	%r25, %r12, 7;
	setp.lt.u32 	%p15, %r13, 8;
	@%p15 bra 	$L__BB0_13;
	shl.b32 	%r106, %r148, 2;
	mov.u32 	%r107, _ZZN14row_clustering26compute_row_density_kernelEPKfiiPifE9warp_sums;
	add.s32 	%r108, %r107, %r106;
	ld.shared.u32 	%r109, [%r108];
	add.s32 	%r110, %r109, %r156;
	ld.shared.u32 	%r111, [%r108+4];
	add.s32 	%r112, %r111, %r110;
	ld.shared.u32 	%r113, [%r108+8];
	add.s32 	%r114, %r113, %r112;
	ld.shared.u32 	%r115, [%r108+12];
	add.s32 	%r116, %r115, %r114;
	ld.shared.u32 	%r117, [%r108+16];
	add.s32 	%r118, %r117, %r116;
	ld.shared.u32 	%r119, [%r108+20];
	add.s32 	%r120, %r119, %r118;
	ld.shared.u32 	%r121, [%r108+24];
	add.s32 	%r122, %r121, %r120;
	ld.shared.u32 	%r123, [%r108+28];
	add.s32 	%r156, %r123, %r122;
	add.s32 	%r148, %r148, 8;
$L__BB0_13:
	setp.eq.s32 	%p16, %r25, 0;
	@%p16 bra 	$L__BB0_19;
	and.b32  	%r31, %r12, 3;
	setp.lt.u32 	%p17, %r25, 4;
	@%p17 bra 	$L__BB0_16;
	shl.b32 	%r125, %r148, 2;
	mov.u32 	%r126, _ZZN14row_clustering26compute_row_density_kernelEPKfiiPifE9warp_sums;
	add.s32 	%r127, %r126, %r125;
	ld.shared.u32 	%r128, [%r127];
	add.s32 	%r129, %r128, %r156;
	ld.shared.u32 	%r130, [%r127+4];
	add.s32 	%r131, %r130, %r129;
	ld.shared.u32 	%r132, [%r127+8];
	add.s32 	%r133, %r132, %r131;
	ld.shared.u32 	%r134, [%r127+12];
	add.s32 	%r156, %r134, %r133;
	add.s32 	%r148, %r148, 4;
$L__BB0_16:
	setp.eq.s32 	%p18, %r31, 0;
	@%p18 bra 	$L__BB0_19;
	shl.b32 	%r135, %r148, 2;
	mov.u32 	%r136, _ZZN14row_clustering26compute_row_density_kernelEPKfiiPifE9warp_sums;
	add.s32 	%r154, %r136, %r135;
	neg.s32 	%r153, %r31;
$L__BB0_18:
	.pragma "nounroll";
	ld.shared.u32 	%r137, [%r154];
	add.s32 	%r156, %r137, %r156;
	add.s32 	%r154, %r154, 4;
	add.s32 	%r153, %r153, 1;
	setp.ne.s32 	%p19, %r153, 0;
	@%p19 bra 	$L__BB0_18;
$L__BB0_19:
	cvta.to.global.u64 	%rd6, %rd3;
	mul.wide.u32 	%rd7, %r1, 4;
	add.s64 	%rd8, %rd6, %rd7;
	st.global.u32 	[%rd8], %r156;
$L__BB0_20:
	ret;

}
	// .globl	_ZN14row_clustering34compute_row_block_signature_kernelEPKfiiiPmf
.visible .entry _ZN14row_clustering34compute_row_block_signature_kernelEPKfiiiPmf(
	.param .u64 .ptr .align 1 _ZN14row_clustering34compute_row_block_signature_kernelEPKfiiiPmf_param_0,
	.param .u32 _ZN14row_clustering34compute_row_block_signature_kernelEPKfiiiPmf_param_1,
	.param .u32 _ZN14row_clustering34compute_row_block_signature_kernelEPKfiiiPmf_param_2,
	.param .u32 _ZN14row_clustering34compute_row_block_signature_kernelEPKfiiiPmf_param_3,
	.param .u64 .ptr .align 1 _ZN14row_clustering34compute_row_block_signature_kernelEPKfiiiPmf_param_4,
	.param .f32 _ZN14row_clustering34compute_row_block_signature_kernelEPKfiiiPmf_param_5
)
{
	.reg .pred 	%p<34>;
	.reg .b32 	%r<90>;
	.reg .b32 	%f<4>;
	.reg .b64 	%rd<111>;
	// demoted variable
	.shared .align 8 .b8 _ZZN14row_clustering34compute_row_block_signature_kernelEPKfiiiPmfE9warp_sigs[64];
	ld.param.u64 	%rd19, [_ZN14row_clustering34compute_row_block_signature_kernelEPKfiiiPmf_param_0];
	ld.param.u32 	%r37, [_ZN14row_clustering34compute_row_block_signature_kernelEPKfiiiPmf_param_1];
	ld.param.u32 	%r35, [_ZN14row_clustering34compute_row_block_signature_kernelEPKfiiiPmf_param_2];
	ld.param.u32 	%r36, [_ZN14row_clustering34compute_row_block_signature_kernelEPKfiiiPmf_param_3];
	ld.param.u64 	%rd20, [_ZN14row_clustering34compute_row_block_signature_kernelEPKfiiiPmf_param_4];
	ld.param.f32 	%f1, [_ZN14row_clustering34compute_row_block_signature_kernelEPKfiiiPmf_param_5];
	mov.u32 	%r1, %ctaid.x;
	setp.ge.s32 	%p3, %r1, %r37;
	@%p3 bra 	$L__BB1_22;
	add.s32 	%r38, %r35, %r36;
	add.s32 	%r39, %r38, -1;
	div.s32 	%r2, %r39, %r36;
	mov.u32 	%r3, %tid.x;
	setp.ge.s32 	%p4, %r3, %r2;
	setp.gt.u32 	%p5, %r3, 63;
	mov.b64 	%rd101, 0;
	or.pred  	%p6, %p4, %p5;
	@%p6 bra 	$L__BB1_6;
	mul.lo.s32 	%r4, %r35, %r1;
	mov.u32 	%r5, %ntid.x;
	min.u32 	%r6, %r2, 64;
	cvta.to.global.u64 	%rd1, %rd19;
	mov.b64 	%rd101, 0;
	mov.u32 	%r81, %r3;
$L__BB1_3:
	mul.lo.s32 	%r82, %r81, %r36;
	add.s32 	%r40, %r82, %r36;
	min.s32 	%r9, %r40, %r35;
	setp.ge.s32 	%p8, %r82, %r9;
	mov.pred 	%p33, 0;
	@%p8 bra 	$L__BB1_5;
$L__BB1_4:
	add.s32 	%r41, %r82, %r4;
	mul.wide.s32 	%rd23, %r41, 4;
	add.s64 	%rd24, %rd1, %rd23;
	ld.global.nc.f32 	%f2, [%rd24];
	abs.f32 	%f3, %f2;
	setp.gt.f32 	%p33, %f3, %f1;
	setp.leu.f32 	%p9, %f3, %f1;
	add.s32 	%r82, %r82, 1;
	setp.lt.s32 	%p10, %r82, %r9;
	and.pred  	%p11, %p9, %p10;
	@%p11 bra 	$L__BB1_4;
$L__BB1_5:
	mov.b64 	%rd25, 1;
	shl.b64 	%rd26, %rd25, %r81;
	selp.b64 	%rd27, %rd26, 0, %p33;
	or.b64  	%rd101, %rd27, %rd101;
	add.s32 	%r81, %r81, %r5;
	setp.lt.u32 	%p12, %r81, %r6;
	@%p12 bra 	$L__BB1_3;
$L__BB1_6:
	// begin inline asm
	mov.b64 {%r42,%r43}, %rd101;
	// end inline asm
	shfl.sync.down.b32	%r45|%p13, %r43, 16, 31, -1;
	shfl.sync.down.b32	%r44|%p14, %r42, 16, 31, -1;
	// begin inline asm
	mov.b64 %rd29, {%r44,%r45};
	// end inline asm
	or.b64  	%rd30, %rd29, %rd101;
	// begin inline asm
	mov.b64 {%r46,%r47}, %rd30;
	// end inline asm
	shfl.sync.down.b32	%r49|%p15, %r47, 8, 31, -1;
	shfl.sync.down.b32	%r48|%p16, %r46, 8, 31, -1;
	// begin inline asm
	mov.b64 %rd31, {%r48,%r49};
	// end inline asm
	or.b64  	%rd32, %rd31, %rd30;
	// begin inline asm
	mov.b64 {%r50,%r51}, %rd32;
	// end inline asm
	shfl.sync.down.b32	%r53|%p17, %r51, 4, 31, -1;
	shfl.sync.down.b32	%r52|%p18, %r50, 4, 31, -1;
	// begin inline asm
	mov.b64 %rd33, {%r52,%r53};
	// end inline asm
	or.b64  	%rd34, %rd33, %rd32;
	// begin inline asm
	mov.b64 {%r54,%r55}, %rd34;
	// end inline asm
	shfl.sync.down.b32	%r57|%p19, %r55, 2, 31, -1;
	shfl.sync.down.b32	%r56|%p20, %r54, 2, 31, -1;
	// begin inline asm
	mov.b64 %rd35, {%r56,%r57};
	// end inline asm
	or.b64  	%rd36, %rd35, %rd34;
	// begin inline asm
	mov.b64 {%r58,%r59}, %rd36;
	// end inline asm
	shfl.sync.down.b32	%r61|%p21, %r59, 1, 31, -1;
	shfl.sync.down.b32	%r60|%p22, %r58, 1, 31, -1;
	// begin inline asm
	mov.b64 %rd37, {%r60,%r61};
	// end inline asm
	or.b64  	%rd5, %rd37, %rd36;
	and.b32  	%r62, %r3, 31;
	setp.ne.s32 	%p23, %r62, 0;
	@%p23 bra 	$L__BB1_8;
	shr.u32 	%r63, %r3, 2;
	mov.u32 	%r64, _ZZN14row_clustering34compute_row_block_signature_kernelEPKfiiiPmfE9warp_sigs;
	add.s32 	%r65, %r64, %r63;
	st.shared.u64 	[%r65], %rd5;
$L__BB1_8:
	bar.sync 	0;
	setp.ne.s32 	%p24, %r3, 0;
	@%p24 bra 	$L__BB1_22;
	mov.u32 	%r67, %ntid.x;
	add.s32 	%r13, %r67, 31;
	shr.u32 	%r14, %r13, 5;
	add.s32 	%r68, %r14, -1;
	and.b32  	%r15, %r14, 15;
	setp.lt.u32 	%p25, %r68, 15;
	mov.b64 	%rd110, 0;
	mov.b32 	%r86, 0;
	@%p25 bra 	$L__BB1_12;
	and.b32  	%r86, %r14, 112;
	mov.u32 	%r70, _ZZN14row_clustering34compute_row_block_signature_kernelEPKfiiiPmfE9warp_sigs;
	add.s32 	%r83, %r70, 64;
	and.b32  	%r72, %r14, 134217712;
	neg.s32 	%r84, %r72;
	mov.b64 	%rd110, 0;
$L__BB1_11:
	.pragma "nounroll";
	ld.shared.u64 	%rd41, [%r83+-64];
	or.b64  	%rd42, %rd41, %rd110;
	ld.shared.u64 	%rd43, [%r83+-56];
	or.b64  	%rd44, %rd43, %rd42;
	ld.shared.u64 	%rd45, [%r83+-48];
	or.b64  	%rd46, %rd45, %rd44;
	ld.shared.u64 	%rd47, [%r83+-40];
	or.b64  	%rd48, %rd47, %rd46;
	ld.shared.u64 	%rd49, [%r83+-32];
	or.b64  	%rd50, %rd49, %rd48;
	ld.shared.u64 	%rd51, [%r83+-24];
	or.b64  	%rd52, %rd51, %rd50;
	ld.shared.u64 	%rd53, [%r83+-16];
	or.b64  	%rd54, %rd53, %rd52;
	ld.shared.u64 	%rd55, [%r83+-8];
	or.b64  	%rd56, %rd55, %rd54;
	ld.shared.u64 	%rd57, [%r83];
	or.b64  	%rd58, %rd57, %rd56;
	ld.shared.u64 	%rd59, [%r83+8];
	or.b64  	%rd60, %rd59, %rd58;
	ld.shared.u64 	%rd61, [%r83+16];
	or.b64  	%rd62, %rd61, %rd60;
	ld.shared.u64 	%rd63, [%r83+24];
	or.b64  	%rd64, %rd63, %rd62;
	ld.shared.u64 	%rd65, [%r83+32];
	or.b64  	%rd66, %rd65, %rd64;
	ld.shared.u64 	%rd67, [%r83+40];
	or.b64  	%rd68, %rd67, %rd66;
	ld.shared.u64 	%rd69, [%r83+48];
	or.b64  	%rd70, %rd69, %rd68;
	ld.shared.u64 	%rd71, [%r83+56];
	or.b64  	%rd110, %rd71, %rd70;
	add.s32 	%r84, %r84, 16;
	add.s32 	%r83, %r83, 128;
	setp.ne.s32 	%p26, %r84, 0;
	@%p26 bra 	$L__BB1_11;
$L__BB1_12:
	setp.eq.s32 	%p27, %r15, 0;
	@%p27 bra 	$L__BB1_21;
	and.b32  	%r23, %r14, 7;
	setp.lt.u32 	%p28, %r15, 8;
	@%p28 bra 	$L__BB1_15;
	shl.b32 	%r73, %r86, 3;
	mov.u32 	%r74, _ZZN14row_clustering34compute_row_block_signature_kernelEPKfiiiPmfE9warp_sigs;
	add.s32 	%r75, %r74, %r73;
	ld.shared.u64 	%rd73, [%r75];
	ld.shared.u64 	%rd74, [%r75+8];
	or.b64  	%rd75, %rd73, %rd74;
	ld.shared.u64 	%rd76, [%r75+16];
	or.b64  	%rd77, %rd75, %rd76;
	ld.shared.u64 	%rd78, [%r75+24];
	or.b64  	%rd79, %rd77, %rd78;
	ld.shared.u64 	%rd80, [%r75+32];
	or.b64  	%rd81, %rd79, %rd80;
	ld.shared.u64 	%rd82, [%r75+40];
	or.b64  	%rd83, %rd81, %rd82;
	ld.shared.u64 	%rd84, [%r75+48];
	or.b64  	%rd85, %rd83, %rd84;
	ld.shared.u64 	%rd86, [%r75+56];
	or.b64  	%rd87, %rd85, %rd86;
	or.b64  	%rd110, %rd87, %rd110;
	add.s32 	%r86, %r86, 8;
$L__BB1_15:
	setp.eq.s32 	%p29, %r23, 0;
	@%p29 bra 	$L__BB1_21;
	and.b32  	%r26, %r14, 3;
	setp.lt.u32 	%p30, %r23, 4;
	@%p30 bra 	$L__BB1_18;
	shl.b32 	%r76, %r86, 3;
	mov.u32 	%r77, _ZZN14row_clustering34compute_row_block_signature_kernelEPKfiiiPmfE9warp_sigs;
	add.s32 	%r78, %r77, %r76;
	ld.shared.u64 	%rd89, [%r78];
	ld.shared.u64 	%rd90, [%r78+8];
	or.b64  	%rd91, %rd89, %rd90;
	ld.shared.u64 	%rd92, [%r78+16];
	or.b64  	%rd93, %rd91, %rd92;
	ld.shared.u64 	%rd94, [%r78+24];
	or.b64  	%rd95, %rd93, %rd94;
	or.b64  	%rd110, %rd95, %rd110;
	add.s32 	%r86, %r86, 4;
$L__BB1_18:
	setp.eq.s32 	%p31, %r26, 0;
	@%p31 bra 	$L__BB1_21;
	shl.b32 	%r79, %r86, 3;
	mov.u32 	%r80, _ZZN14row_clustering34compute_row_block_signature_kernelEPKfiiiPmfE9warp_sigs;
	add.s32 	%r89, %r80, %r79;
	neg.s32 	%r88, %r26;
$L__BB1_20:
	.pragma "nounroll";
	ld.shared.u64 	%rd96, [%r89];
	or.b64  	%rd110, %rd96, %rd110;
	add.s32 	%r89, %r89, 8;
	add.s32 	%r88, %r88, 1;
	setp.ne.s32 	%p32, %r88, 0;
	@%p32 bra 	$L__BB1_20;
$L__BB1_21:
	cvta.to.global.u64 	%rd97, %rd20;
	mul.wide.u32 	%rd98, %r1, 8;
	add.s64 	%rd99, %rd97, %rd98;
	st.global.u64 	[%rd99], %rd110;
$L__BB1_22:
	ret;

}
	// .globl	_ZN14row_clustering24count_zero_blocks_kernelEPKfiiiiPif
.visible .entry _ZN14row_clustering24count_zero_blocks_kernelEPKfiiiiPif(
	.param .u64 .ptr .align 1 _ZN14row_clustering24count_zero_blocks_kernelEPKfiiiiPif_param_0,
	.param .u32 _ZN14row_clustering24count_zero_blocks_kernelEPKfiiiiPif_param_1,
	.param .u32 _ZN14row_clustering24count_zero_blocks_kernelEPKfiiiiPif_param_2,
	.param .u32 _ZN14row_clustering24count_zero_blocks_kernelEPKfiiiiPif_param_3,
	.param .u32 _ZN14row_clustering24count_zero_blocks_kernelEPKfiiiiPif_param_4,
	.param .u64 .ptr .align 1 _ZN14row_clustering24count_zero_blocks_kernelEPKfiiiiPif_param_5,
	.param .f32 _ZN14row_clustering24count_zero_blocks_kernelEPKfiiiiPif_param_6
)
{
	.reg .pred 	%p<17>;
	.reg .b32 	%r<55>;
	.reg .b32 	%f<4>;
	.reg .b64 	%rd<7>;

	ld.param.u64 	%rd2, [_ZN14row_clustering24count_zero_blocks_kernelEPKfiiiiPif_param_0];
	ld.param.u32 	%r22, [_ZN14row_clustering24count_zero_blocks_kernelEPKfiiiiPif_param_1];
	ld.param.u32 	%r23, [_ZN14row_clustering24count_zero_blocks_kernelEPKfiiiiPif_param_2];
	ld.param.u32 	%r24, [_ZN14row_clustering24count_zero_blocks_kernelEPKfiiiiPif_param_3];
	ld.param.u32 	%r25, [_ZN14row_clustering24count_zero_blocks_kernelEPKfiiiiPif_param_4];
	ld.param.u64 	%rd3, [_ZN14row_clustering24count_zero_blocks_kernelEPKfiiiiPif_param_5];
	ld.param.f32 	%f1, [_ZN14row_clustering24count_zero_blocks_kernelEPKfiiiiPif_param_6];
	mov.u32 	%r26, %ctaid.x;
	mul.lo.s32 	%r1, %r24, %r26;
	setp.ge.s32 	%p1, %r1, %r22;
	@%p1 bra 	$L__BB2_13;
	add.s32 	%r28, %r23, %r25;
	add.s32 	%r29, %r28, -1;
	div.s32 	%r2, %r29, %r25;
	mov.u32 	%r3, %tid.x;
	setp.ge.s32 	%p2, %r3, %r2;
	mov.b32 	%r54, 0;
	@%p2 bra 	$L__BB2_11;
	mov.u32 	%r4, %ntid.x;
	cvta.to.global.u64 	%rd1, %rd2;
	mov.b32 	%r54, 0;
	mov.u32 	%r48, %r3;
$L__BB2_3:
	setp.lt.s32 	%p3, %r24, 1;
	mul.lo.s32 	%r7, %r48, %r25;
	add.s32 	%r32, %r7, %r25;
	min.s32 	%r8, %r32, %r23;
	mov.b32 	%r31, 1;
	mov.u32 	%r53, %r31;
	@%p3 bra 	$L__BB2_10;
	mov.b32 	%r50, 0;
$L__BB2_5:
	setp.ge.s32 	%p4, %r7, %r8;
	add.s32 	%r10, %r50, %r1;
	@%p4 bra 	$L__BB2_9;
	mad.lo.s32 	%r51, %r10, %r23, %r7;
	mov.u32 	%r52, %r7;
	bra.uni 	$L__BB2_8;
$L__BB2_7:
	add.s32 	%r52, %r52, 1;
	add.s32 	%r51, %r51, 1;
	setp.ge.s32 	%p6, %r52, %r8;
	@%p6 bra 	$L__BB2_9;
$L__BB2_8:
	mul.wide.s32 	%rd4, %r51, 4;
	add.s64 	%rd5, %rd1, %rd4;
	ld.global.nc.f32 	%f2, [%rd5];
	abs.f32 	%f3, %f2;
	setp.gt.f32 	%p5, %f3, %f1;
	mov.b32 	%r53, 0;
	@%p5 bra 	$L__BB2_10;
	bra.uni 	$L__BB2_7;
$L__BB2_9:
	add.s32 	%r50, %r50, 1;
	setp.lt.s32 	%p7, %r50, %r24;
	add.s32 	%r36, %r10, 1;
	setp.lt.s32 	%p8, %r36, %r22;
	and.pred  	%p9, %p7, %p8;
	mov.u32 	%r53, %r31;
	@%p9 bra 	$L__BB2_5;
$L__BB2_10:
	add.s32 	%r54, %r53, %r54;
	add.s32 	%r48, %r48, %r4;
	setp.lt.s32 	%p10, %r48, %r2;
	@%p10 bra 	$L__BB2_3;
$L__BB2_11:
	shfl.sync.down.b32	%r37|%p11, %r54, 16, 31, -1;
	add.s32 	%r38, %r37, %r54;
	shfl.sync.down.b32	%r39|%p12, %r38, 8, 31, -1;
	add.s32 	%r40, %r39, %r38;
	shfl.sync.down.b32	%r41|%p13, %r40, 4, 31, -1;
	add.s32 	%r42, %r41, %r40;
	shfl.sync.down.b32	%r43|%p14, %r42, 2, 31, -1;
	add.s32 	%r44, %r43, %r42;
	shfl.sync.down.b32	%r45|%p15, %r44, 1, 31, -1;
	add.s32 	%r21, %r45, %r44;
	and.b32  	%r46, %r3, 31;
	setp.ne.s32 	%p16, %r46, 0;
	@%p16 bra 	$L__BB2_13;
	cvta.to.global.u64 	%rd6, %rd3;
	atom.global.add.u32 	%r47, [%rd6], %r21;
$L__BB2_13:
	ret;

}
	// .globl	_ZN14row_clustering18gather_rows_kernelEPKfPfPKiii
.visible .entry _ZN14row_clustering18gather_rows_kernelEPKfPfPKiii(
	.param .u64 .ptr .align 1 _ZN14row_clustering18gather_rows_kernelEPKfPfPKiii_param_0,
	.param .u64 .ptr .align 1 _ZN14row_clustering18gather_rows_kernelEPKfPfPKiii_param_1,
	.param .u64 .ptr .align 1 _ZN14row_clustering18gather_rows_kernelEPKfPfPKiii_param_2,
	.param .u32 _ZN14row_clustering18gather_rows_kernelEPKfPfPKiii_param_3,
	.param .u32 _ZN14row_clustering18gather_rows_kernelEPKfPfPKiii_param_4
)
{
	.reg .pred 	%p<6>;
	.reg .b32 	%r<31>;
	.reg .b32 	%f<6>;
	.reg .b64 	%rd<17>;

	ld.param.u64 	%rd4, [_ZN14row_clustering18gather_rows_kernelEPKfPfPKiii_param_0];
	ld.param.u64 	%rd5, [_ZN14row_clustering18gather_rows_kernelEPKfPfPKiii_param_1];
	ld.param.u64 	%rd3, [_ZN14row_clustering18gather_rows_kernelEPKfPfPKiii_param_2];
	ld.param.u32 	%r17, [_ZN14row_clustering18gather_rows_kernelEPKfPfPKiii_param_3];
	ld.param.u32 	%r16, [_ZN14row_clustering18gather_rows_kernelEPKfPfPKiii_param_4];
	cvta.to.global.u64 	%rd1, %rd5;
	cvta.to.global.u64 	%rd2, %rd4;
	mov.u32 	%r1, %ctaid.x;
	setp.ge.s32 	%p1, %r1, %r17;
	@%p1 bra 	$L__BB3_7;
	cvta.to.global.u64 	%rd6, %rd3;
	mul.wide.u32 	%rd7, %r1, 4;
	add.s64 	%rd8, %rd6, %rd7;
	ld.global.nc.u32 	%r2, [%rd8];
	mov.u32 	%r3, %tid.x;
	shl.b32 	%r29, %r3, 2;
	or.b32  	%r18, %r29, 3;
	setp.ge.s32 	%p2, %r18, %r16;
	@%p2 bra 	$L__BB3_4;
	mul.lo.s32 	%r5, %r2, %r16;
	mul.lo.s32 	%r6, %r16, %r1;
	mov.u32 	%r19, %ntid.x;
	shl.b32 	%r7, %r19, 2;
$L__BB3_3:
	add.s32 	%r20, %r29, %r5;
	mul.wide.s32 	%rd9, %r20, 4;
	add.s64 	%rd10, %rd2, %rd9;
	ld.global.nc.v4.f32 	{%f1, %f2, %f3, %f4}, [%rd10];
	add.s32 	%r21, %r29, %r6;
	mul.wide.s32 	%rd11, %r21, 4;
	add.s64 	%rd12, %rd1, %rd11;
	st.global.v4.f32 	[%rd12], {%f1, %f2, %f3, %f4};
	add.s32 	%r29, %r29, %r7;
	add.s32 	%r22, %r29, 3;
	setp.lt.s32 	%p3, %r22, %r16;
	@%p3 bra 	$L__BB3_3;
$L__BB3_4:
	shr.s32 	%r23, %r16, 31;
	shr.u32 	%r24, %r23, 30;
	add.s32 	%r25, %r16, %r24;
	and.b32  	%r26, %r25, -4;
	add.s32 	%r30, %r26, %r3;
	setp.ge.s32 	%p4, %r30, %r16;
	@%p4 bra 	$L__BB3_7;
	mul.lo.s32 	%r11, %r2, %r16;
	mul.lo.s32 	%r12, %r16, %r1;
	mov.u32 	%r13, %ntid.x;
$L__BB3_6:
	add.s32 	%r27, %r30, %r11;
	mul.wide.s32 	%rd13, %r27, 4;
	add.s64 	%rd14, %rd2, %rd13;
	ld.global.nc.f32 	%f5, [%rd14];
	add.s32 	%r28, %r30, %r12;
	mul.wide.s32 	%rd15, %r28, 4;
	add.s64 	%rd16, %rd1, %rd15;
	st.global.f32 	[%rd16], %f5;
	add.s32 	%r30, %r30, %r13;
	setp.lt.s32 	%p5, %r30, %r16;
	@%p5 bra 	$L__BB3_6;
$L__BB3_7:
	ret;

}
	// .globl	_ZN14row_clustering19scatter_rows_kernelEPKfPfPKiii
.visible .entry _ZN14row_clustering19scatter_rows_kernelEPKfPfPKiii(
	.param .u64 .ptr .align 1 _ZN14row_clustering19scatter_rows_kernelEPKfPfPKiii_param_0,
	.param .u64 .ptr .align 1 _ZN14row_clustering19scatter_rows_kernelEPKfPfPKiii_param_1,
	.param .u64 .ptr .align 1 _ZN14row_clustering19scatter_rows_kernelEPKfPfPKiii_param_2,
	.param .u32 _ZN14row_clustering19scatter_rows_kernelEPKfPfPKiii_param_3,
	.param .u32 _ZN14row_clustering19scatter_rows_kernelEPKfPfPKiii_param_4
)
{
	.reg .pred 	%p<6>;
	.reg .b32 	%r<31>;
	.reg .b32 	%f<6>;
	.reg .b64 	%rd<17>;

	ld.param.u64 	%rd4, [_ZN14row_clustering19scatter_rows_kernelEPKfPfPKiii_param_0];
	ld.param.u64 	%rd5, [_ZN14row_clustering19scatter_rows_kernelEPKfPfPKiii_param_1];
	ld.param.u64 	%rd3, [_ZN14row_clustering19scatter_rows_kernelEPKfPfPKiii_param_2];
	ld.param.u32 	%r17, [_ZN14row_clustering19scatter_rows_kernelEPKfPfPKiii_param_3];
	ld.param.u32 	%r16, [_ZN14row_clustering19scatter_rows_kernelEPKfPfPKiii_param_4];
	cvta.to.global.u64 	%rd1, %rd5;
	cvta.to.global.u64 	%rd2, %rd4;
	mov.u32 	%r1, %ctaid.x;
	setp.ge.s32 	%p1, %r1, %r17;
	@%p1 bra 	$L__BB4_7;
	cvta.to.global.u64 	%rd6, %rd3;
	mul.wide.u32 	%rd7, %r1, 4;
	add.s64 	%rd8, %rd6, %rd7;
	ld.global.nc.u32 	%r2, [%rd8];
	mov.u32 	%r3, %tid.x;
	shl.b32 	%r29, %r3, 2;
	or.b32  	%r18, %r29, 3;
	setp.ge.s32 	%p2, %r18, %r16;
	@%p2 bra 	$L__BB4_4;
	mul.lo.s32 	%r5, %r16, %r1;
	mul.lo.s32 	%r6, %r2, %r16;
	mov.u32 	%r19, %ntid.x;
	shl.b32 	%r7, %r19, 2;
$L__BB4_3:
	add.s32 	%r20, %r29, %r5;
	mul.wide.s32 	%rd9, %r20, 4;
	add.s64 	%rd10, %rd2, %rd9;
	ld.global.nc.v4.f32 	{%f1, %f2, %f3, %f4}, [%rd10];
	add.s32 	%r21, %r29, %r6;
	mul.wide.s32 	%rd11, %r21, 4;
	add.s64 	%rd12, %rd1, %rd11;
	st.global.v4.f32 	[%rd12], {%f1, %f2, %f3, %f4};
	add.s32 	%r29, %r29, %r7;
	add.s32 	%r22, %r29, 3;
	setp.lt.s32 	%p3, %r22, %r16;
	@%p3 bra 	$L__BB4_3;
$L__BB4_4:
	shr.s32 	%r23, %r16, 31;
	shr.u32 	%r24, %r23, 30;
	add.s32 	%r25, %r16, %r24;
	and.b32  	%r26, %r25, -4;
	add.s32 	%r30, %r26, %r3;
	setp.ge.s32 	%p4, %r30, %r16;
	@%p4 bra 	$L__BB4_7;
	mul.lo.s32 	%r11, %r16, %r1;
	mul.lo.s32 	%r12, %r2, %r16;
	mov.u32 	%r13, %ntid.x;
$L__BB4_6:
	add.s32 	%r27, %r30, %r11;
	mul.wide.s32 	%rd13, %r27, 4;
	add.s64 	%rd14, %rd2, %rd13;
	ld.global.nc.f32 	%f5, [%rd14];
	add.s32 	%r28, %r30, %r12;
	mul.wide.s32 	%rd15, %r28, 4;
	add.s64 	%rd16, %rd1, %rd15;
	st.global.f32 	[%rd16], %f5;
	add.s32 	%r30, %r30, %r13;
	setp.lt.s32 	%p5, %r30, %r16;
	@%p5 bra 	$L__BB4_6;
$L__BB4_7:
	ret;

}
	// .globl	_ZN14row_clustering32encode_clustered_patterns_kernelEPKfPhiiiif
.visible .entry _ZN14row_clustering32encode_clustered_patterns_kernelEPKfPhiiiif(
	.param .u64 .ptr .align 1 _ZN14row_clustering32encode_clustered_patterns_kernelEPKfPhiiiif_param_0,
	.param .u64 .ptr .align 1 _ZN14row_clustering32encode_clustered_patterns_kernelEPKfPhiiiif_param_1,
	.param .u32 _ZN14row_clustering32encode_clustered_patterns_kernelEPKfPhiiiif_param_2,
	.param .u32 _ZN14row_clustering32encode_clustered_patterns_kernelEPKfPhiiiif_param_3,
	.param .u32 _ZN14row_clustering32encode_clustered_patterns_kernelEPKfPhiiiif_param_4,
	.param .u32 _ZN14row_clustering32encode_clustered_patterns_kernelEPKfPhiiiif_param_5,
	.param .f32 _ZN14row_clustering32encode_clustered_patterns_kernelEPKfPhiiiif_param_6
)
{
	.reg .pred 	%p<17>;
	.reg .b16 	%rs<8>;
	.reg .b32 	%r<38>;
	.reg .b32 	%f<4>;
	.reg .b64 	%rd<11>;

	ld.param.u64 	%rd3, [_ZN14row_clustering32encode_clustered_patterns_kernelEPKfPhiiiif_param_0];
	ld.param.u64 	%rd4, [_ZN14row_clustering32encode_clustered_patterns_kernelEPKfPhiiiif_param_1];
	ld.param.u32 	%r22, [_ZN14row_clustering32encode_clustered_patterns_kernelEPKfPhiiiif_param_2];
	ld.param.u32 	%r23, [_ZN14row_clustering32encode_clustered_patterns_kernelEPKfPhiiiif_param_3];
	ld.param.u32 	%r24, [_ZN14row_clustering32encode_clustered_patterns_kernelEPKfPhiiiif_param_4];
	ld.param.u32 	%r25, [_ZN14row_clustering32encode_clustered_patterns_kernelEPKfPhiiiif_param_5];
	ld.param.f32 	%f1, [_ZN14row_clustering32encode_clustered_patterns_kernelEPKfPhiiiif_param_6];
	cvta.to.global.u64 	%rd1, %rd4;
	mov.u32 	%r1, %ctaid.x;
	mul.lo.s32 	%r2, %r24, %r1;
	setp.ge.s32 	%p2, %r2, %r22;
	@%p2 bra 	$L__BB5_12;
	div.s32 	%r3, %r23, %r25;
	mov.u32 	%r32, %tid.x;
	setp.ge.s32 	%p3, %r32, %r3;
	@%p3 bra 	$L__BB5_12;
	setp.gt.s32 	%p4, %r25, 0;
	mul.lo.s32 	%r5, %r3, %r1;
	mov.u32 	%r6, %ntid.x;
	@%p4 bra 	$L__BB5_3;
	bra.uni 	$L__BB5_11;
$L__BB5_3:
	mul.lo.s32 	%r7, %r2, %r23;
	cvta.to.global.u64 	%rd2, %rd3;
$L__BB5_4:
	mad.lo.s32 	%r9, %r32, %r25, %r7;
	mov.b16 	%rs7, 0;
	mov.b32 	%r33, 0;
$L__BB5_5:
	setp.lt.s32 	%p7, %r24, 1;
	mov.pred 	%p6, -1;
	mov.pred 	%p16, %p6;
	@%p7 bra 	$L__BB5_9;
	add.s32 	%r34, %r9, %r33;
	mov.b32 	%r36, 0;
	mov.u32 	%r35, %r2;
$L__BB5_7:
	mul.wide.s32 	%rd7, %r34, 4;
	add.s64 	%rd8, %rd2, %rd7;
	ld.global.nc.f32 	%f2, [%rd8];
	abs.f32 	%f3, %f2;
	setp.gt.f32 	%p9, %f3, %f1;
	mov.pred 	%p16, 0;
	@%p9 bra 	$L__BB5_9;
	add.s32 	%r36, %r36, 1;
	setp.lt.s32 	%p11, %r36, %r24;
	add.s32 	%r35, %r35, 1;
	setp.lt.s32 	%p12, %r35, %r22;
	add.s32 	%r34, %r34, %r23;
	and.pred  	%p13, %p11, %p12;
	mov.pred 	%p16, %p6;
	@%p13 bra 	$L__BB5_7;
$L__BB5_9:
	mov.b32 	%r29, 1;
	shl.b32 	%r30, %r29, %r33;
	cvt.u16.u32 	%rs5, %r30;
	selp.b16 	%rs6, 0, %rs5, %p16;
	or.b16  	%rs7, %rs6, %rs7;
	add.s32 	%r33, %r33, 1;
	setp.ne.s32 	%p14, %r33, %r25;
	@%p14 bra 	$L__BB5_5;
	add.s32 	%r31, %r32, %r5;
	cvt.s64.s32 	%rd9, %r31;
	add.s64 	%rd10, %rd1, %rd9;
	st.global.u8 	[%rd10], %rs7;
	add.s32 	%r32, %r32, %r6;
	setp.lt.s32 	%p15, %r32, %r3;
	@%p15 bra 	$L__BB5_4;
	bra.uni 	$L__BB5_12;
$L__BB5_11:
	add.s32 	%r26, %r32, %r5;
	cvt.s64.s32 	%rd5, %r26;
	add.s64 	%rd6, %rd1, %rd5;
	mov.b16 	%rs3, 0;
	st.global.u8 	[%rd6], %rs3;
	add.s32 	%r32, %r32, %r6;
	setp.lt.s32 	%p5, %r32, %r3;
	@%p5 bra 	$L__BB5_11;
$L__BB5_12:
	ret;

}


// ===== COMPILED SASS (sm_100) =====

	.target	sm_100

	.elftype	@"ET_EXEC"


//--------------------- .note.nv.tkinfo           --------------------------
	.section	.note.nv.tkinfo,"",@"SHT_NOTE"
	.sectionflags	@"SHF_NOTE_NV_TKINFO"
	.tkinfo
        /*0018*/ 	.word	0x00000002
        /*0030*/ 	.string	""
        /*0030*/ 	.string	"ptxas"
        /*0030*/ 	.string	"Cuda compilation tools, release 13.0, V13.0.88"
        /*0030*/ 	.string	"Build cuda_13.0.r13.0/compiler.36424714_0"
        /*0030*/ 	.string	"-arch sm_100 -m 64 "



//--------------------- .note.nv.cuinfo           --------------------------
	.section	.note.nv.cuinfo,"",@"SHT_NOTE"
	.sectionflags	@"SHF_NOTE_NV_CUINFO"
        /*0018*/ 	.short	0x0002
        /*001a*/ 	.short	0x0064
        /*001c*/ 	.short	0x0082
	.zero		2


//--------------------- .nv.info                  --------------------------
	.section	.nv.info,"",@"SHT_CUDA_INFO"
	.align	4


	//----- nvinfo : EIATTR_REGCOUNT
	.align		4
        /*0000*/ 	.byte	0x04, 0x2f
        /*0002*/ 	.short	(.L_1 - .L_0)
	.align		4
.L_0:
        /*0004*/ 	.word	index@(_ZN14row_clustering26compute_row_density_kernelEPKfiiPif)
        /*0008*/ 	.word	0x00000016


	//----- nvinfo : EIATTR_FRAME_SIZE
	.align		4
.L_1:
        /*000c*/ 	.byte	0x04, 0x11
        /*000e*/ 	.short	(.L_3 - .L_2)
	.align		4
.L_2:
        /*0010*/ 	.word	index@(_ZN14row_clustering26compute_row_density_kernelEPKfiiPif)
        /*0014*/ 	.word	0x00000000


	//----- nvinfo : EIATTR_REGCOUNT
	.align		4
.L_3:
        /*0018*/ 	.byte	0x04, 0x2f
        /*001a*/ 	.short	(.L_5 - .L_4)
	.align		4
.L_4:
        /*001c*/ 	.word	index@(_ZN14row_clustering34compute_row_block_signature_kernelEPKfiiiPmf)
        /*0020*/ 	.word	0x0000001e


	//----- nvinfo : EIATTR_FRAME_SIZE
	.align		4
.L_5:
        /*0024*/ 	.byte	0x04, 0x11
        /*0026*/ 	.short	(.L_7 - .L_6)
	.align		4
.L_6:
        /*0028*/ 	.word	index@(_ZN14row_clustering34compute_row_block_signature_kernelEPKfiiiPmf)
        /*002c*/ 	.word	0x00000000


	//----- nvinfo : EIATTR_REGCOUNT
	.align		4
.L_7:
        /*0030*/ 	.byte	0x04, 0x2f
        /*0032*/ 	.short	(.L_9 - .L_8)
	.align		4
.L_8:
        /*0034*/ 	.word	index@(_ZN14row_clustering24count_zero_blocks_kernelEPKfiiiiPif)
        /*0038*/ 	.word	0x00000013


	//----- nvinfo : EIATTR_FRAME_SIZE
	.align		4
.L_9:
        /*003c*/ 	.byte	0x04, 0x11
        /*003e*/ 	.short	(.L_11 - .L_10)
	.align		4
.L_10:
        /*0040*/ 	.word	index@(_ZN14row_clustering24count_zero_blocks_kernelEPKfiiiiPif)
        /*0044*/ 	.word	0x00000000


	//----- nvinfo : EIATTR_REGCOUNT
	.align		4
.L_11:
        /*0048*/ 	.byte	0x04, 0x2f
        /*004a*/ 	.short	(.L_13 - .L_12)
	.align		4
.L_12:
        /*004c*/ 	.word	index@(_ZN14row_clustering18gather_rows_kernelEPKfPfPKiii)
        /*0050*/ 	.word	0x00000013


	//----- nvinfo : EIATTR_FRAME_SIZE
	.align		4
.L_13:
        /*0054*/ 	.byte	0x04, 0x11
        /*0056*/ 	.short	(.L_15 - .L_14)
	.align		4
.L_14:
        /*0058*/ 	.word	index@(_ZN14row_clustering18gather_rows_kernelEPKfPfPKiii)
        /*005c*/ 	.word	0x00000000


	//----- nvinfo : EIATTR_REGCOUNT
	.align		4
.L_15:
        /*0060*/ 	.byte	0x04, 0x2f
        /*0062*/ 	.short	(.L_17 - .L_16)
	.align		4
.L_16:
        /*0064*/ 	.word	index@(_ZN14row_clustering19scatter_rows_kernelEPKfPfPKiii)
        /*0068*/ 	.word	0x00000013


	//----- nvinfo : EIATTR_FRAME_SIZE
	.align		4
.L_17:
        /*006c*/ 	.byte	0x04, 0x11
        /*006e*/ 	.short	(.L_19 - .L_18)
	.align		4
.L_18:
        /*0070*/ 	.word	index@(_ZN14row_clustering19scatter_rows_kernelEPKfPfPKiii)
        /*0074*/ 	.word	0x00000000


	//----- nvinfo : EIATTR_REGCOUNT
	.align		4
.L_19:
        /*0078*/ 	.byte	0x04, 0x2f
        /*007a*/ 	.short	(.L_21 - .L_20)
	.align		4
.L_20:
        /*007c*/ 	.word	index@(_ZN14row_clustering32encode_clustered_patterns_kernelEPKfPhiiiif)
        /*0080*/ 	.word	0x00000014


	//----- nvinfo : EIATTR_FRAME_SIZE
	.align		4
.L_21:
        /*0084*/ 	.byte	0x04, 0x11
        /*0086*/ 	.short	(.L_23 - .L_22)
	.align		4
.L_22:
        /*0088*/ 	.word	index@(_ZN14row_clustering32encode_clustered_patterns_kernelEPKfPhiiiif)
        /*008c*/ 	.word	0x00000000


	//----- nvinfo : EIATTR_MIN_STACK_SIZE
	.align		4
.L_23:
        /*0090*/ 	.byte	0x04, 0x12
        /*0092*/ 	.short	(.L_25 - .L_24)
	.align		4
.L_24:
        /*0094*/ 	.word	index@(_ZN14row_clustering32encode_clustered_patterns_kernelEPKfPhiiiif)
        /*0098*/ 	.word	0x00000000


	//----- nvinfo : EIATTR_MIN_STACK_SIZE
	.align		4
.L_25:
        /*009c*/ 	.byte	0x04, 0x12
        /*009e*/ 	.short	(.L_27 - .L_26)
	.align		4
.L_26:
        /*00a0*/ 	.word	index@(_ZN14row_clustering19scatter_rows_kernelEPKfPfPKiii)
        /*00a4*/ 	.word	0x00000000


	//----- nvinfo : EIATTR_MIN_STACK_SIZE
	.align		4
.L_27:
        /*00a8*/ 	.byte	0x04, 0x12
        /*00aa*/ 	.short	(.L_29 - .L_28)
	.align		4
.L_28:
        /*00ac*/ 	.word	index@(_ZN14row_clustering18gather_rows_kernelEPKfPfPKiii)
        /*00b0*/ 	.word	0x00000000


	//----- nvinfo : EIATTR_MIN_STACK_SIZE
	.align		4
.L_29:
        /*00b4*/ 	.byte	0x04, 0x12
        /*00b6*/ 	.short	(.L_31 - .L_30)
	.align		4
.L_30:
        /*00b8*/ 	.word	index@(_ZN14row_clustering24count_zero_blocks_kernelEPKfiiiiPif)
        /*00bc*/ 	.word	0x00000000


	//----- nvinfo : EIATTR_MIN_STACK_SIZE
	.align		4
.L_31:
        /*00c0*/ 	.byte	0x04, 0x12
        /*00c2*/ 	.short	(.L_33 - .L_32)
	.align		4
.L_32:
        /*00c4*/ 	.word	index@(_ZN14row_clustering34compute_row_block_signature_kernelEPKfiiiPmf)
        /*00c8*/ 	.word	0x00000000


	//----- nvinfo : EIATTR_MIN_STACK_SIZE
	.align		4
.L_33:
        /*00cc*/ 	.byte	0x04, 0x12
        /*00ce*/ 	.short	(.L_35 - .L_34)
	.align		4
.L_34:
        /*00d0*/ 	.word	index@(_ZN14row_clustering26compute_row_density_kernelEPKfiiPif)
        /*00d4*/ 	.word	0x00000000
.L_35:


//--------------------- .nv.compat                --------------------------
	.section	.nv.compat,"",@"SHT_CUDA_COMPAT_INFO"
	.align	4
        /*0000*/ 	.byte	0x02, 0x09, 0x00, 0x00, 0x02, 0x02, 0x01, 0x00, 0x02, 0x05, 0x05, 0x00, 0x03, 0x07, 0x01, 0x01
        /*0010*/ 	.byte	0x02, 0x03, 0x00, 0x00, 0x02, 0x06, 0x01, 0x00, 0x04, 0x0b, 0x08, 0x00, 0x09, 0x00, 0x00, 0x00
        /*0020*/ 	.byte	0x00, 0x00, 0x00, 0x00


//--------------------- .nv.info._ZN14row_clustering32encode_clustered_patterns_kernelEPKfPhiiiif --------------------------
	.section	.nv.info._ZN14row_clustering32encode_clustered_patterns_kernelEPKfPhiiiif,"",@"SHT_CUDA_INFO"
	.sectionflags	@""
	.align	4


	//----- nvinfo : EIATTR_CUDA_API_VERSION
	.align		4
        /*0000*/ 	.byte	0x04, 0x37
        /*0002*/ 	.short	(.L_37 - .L_36)
.L_36:
        /*0004*/ 	.word	0x00000082


	//----- nvinfo : EIATTR_KPARAM_INFO
	.align		4
.L_37:
        /*0008*/ 	.byte	0x04, 0x17
        /*000a*/ 	.short	(.L_39 - .L_38)
.L_38:
        /*000c*/ 	.word	0x00000000
        /*0010*/ 	.short	0x0006
        /*0012*/ 	.short	0x0020
        /*0014*/ 	.byte	0x00, 0xf0, 0x11, 0x00


	//----- nvinfo : EIATTR_KPARAM_INFO
	.align		4
.L_39:
        /*0018*/ 	.byte	0x04, 0x17
        /*001a*/ 	.short	(.L_41 - .L_40)
.L_40:
        /*001c*/ 	.word	0x00000000
        /*0020*/ 	.short	0x0005
        /*0022*/ 	.short	0x001c
        /*0024*/ 	.byte	0x00, 0xf0, 0x11, 0x00


	//----- nvinfo : EIATTR_KPARAM_INFO
	.align		4
.L_41:
        /*0028*/ 	.byte	0x04, 0x17
        /*002a*/ 	.short	(.L_43 - .L_42)
.L_42:
        /*002c*/ 	.word	0x00000000
        /*0030*/ 	.short	0x0004
        /*0032*/ 	.short	0x0018
        /*0034*/ 	.byte	0x00, 0xf0, 0x11, 0x00


	//----- nvinfo : EIATTR_KPARAM_INFO
	.align		4
.L_43:
        /*0038*/ 	.byte	0x04, 0x17
        /*003a*/ 	.short	(.L_45 - .L_44)
.L_44:
        /*003c*/ 	.word	0x00000000
        /*0040*/ 	.short	0x0003
        /*0042*/ 	.short	0x0014
        /*0044*/ 	.byte	0x00, 0xf0, 0x11, 0x00


	//----- nvinfo : EIATTR_KPARAM_INFO
	.align		4
.L_45:
        /*0048*/ 	.byte	0x04, 0x17
        /*004a*/ 	.short	(.L_47 - .L_46)
.L_46:
        /*004c*/ 	.word	0x00000000
        /*0050*/ 	.short	0x0002
        /*0052*/ 	.short	0x0010
        /*0054*/ 	.byte	0x00, 0xf0, 0x11, 0x00


	//----- nvinfo : EIATTR_KPARAM_INFO
	.align		4
.L_47:
        /*0058*/ 	.byte	0x04, 0x17
        /*005a*/ 	.short	(.L_49 - .L_48)
.L_48:
        /*005c*/ 	.word	0x00000000
        /*0060*/ 	.short	0x0001
        /*0062*/ 	.short	0x0008
        /*0064*/ 	.byte	0x00, 0xf5, 0x21, 0x00


	//----- nvinfo : EIATTR_KPARAM_INFO
	.align		4
.L_49:
        /*0068*/ 	.byte	0x04, 0x17
        /*006a*/ 	.short	(.L_51 - .L_50)
.L_50:
        /*006c*/ 	.word	0x00000000
        /*0070*/ 	.short	0x0000
        /*0072*/ 	.short	0x0000
        /*0074*/ 	.byte	0x00, 0xf5, 0x21, 0x00


	//----- nvinfo : EIATTR_SPARSE_MMA_MASK
	.align		4
.L_51:
        /*0078*/ 	.byte	0x03, 0x50
        /*007a*/ 	.short	0x0000


	//----- nvinfo : EIATTR_MAXREG_COUNT
	.align		4
        /*007c*/ 	.byte	0x03, 0x1b
        /*007e*/ 	.short	0x00ff


	//----- nvinfo : EIATTR_MERCURY_ISA_VERSION
	.align		4
        /*0080*/ 	.byte	0x03, 0x5f
        /*0082*/ 	.short	0x0101


	//----- nvinfo : EIATTR_VRC_CTA_INIT_COUNT
	.align		4
        /*0084*/ 	.byte	0x02, 0x4a
	.zero		1
	.zero		1


	//----- nvinfo : EIATTR_EXIT_INSTR_OFFSETS
	.align		4
        /*0088*/ 	.byte	0x04, 0x1c
        /*008a*/ 	.short	(.L_53 - .L_52)


	//   ....[0]....
.L_52:
        /*008c*/ 	.word	0x00000060


	//   ....[1]....
        /*0090*/ 	.word	0x00000230


	//   ....[2]....
        /*0094*/ 	.word	0x00000320


	//   ....[3]....
        /*0098*/ 	.word	0x00000620


	//----- nvinfo : EIATTR_CRS_STACK_SIZE
	.align		4
.L_53:
        /*009c*/ 	.byte	0x04, 0x1e
        /*009e*/ 	.short	(.L_55 - .L_54)
.L_54:
        /*00a0*/ 	.word	0x00000000


	//----- nvinfo : EIATTR_CBANK_PARAM_SIZE
	.align		4
.L_55:
        /*00a4*/ 	.byte	0x03, 0x19
        /*00a6*/ 	.short	0x0024


	//----- nvinfo : EIATTR_PARAM_CBANK
	.align		4
        /*00a8*/ 	.byte	0x04, 0x0a
        /*00aa*/ 	.short	(.L_57 - .L_56)
	.align		4
.L_56:
        /*00ac*/ 	.word	index@(.nv.constant0._ZN14row_clustering32encode_clustered_patterns_kernelEPKfPhiiiif)
        /*00b0*/ 	.short	0x0380
        /*00b2*/ 	.short	0x0024


	//----- nvinfo : EIATTR_SW_WAR
	.align		4
.L_57:
        /*00b4*/ 	.byte	0x04, 0x36
        /*00b6*/ 	.short	(.L_59 - .L_58)
.L_58:
        /*00b8*/ 	.word	0x00000008
.L_59:


//--------------------- .nv.info._ZN14row_clustering19scatter_rows_kernelEPKfPfPKiii --------------------------
	.section	.nv.info._ZN14row_clustering19scatter_rows_kernelEPKfPfPKiii,"",@"SHT_CUDA_INFO"
	.sectionflags	@""
	.align	4


	//----- nvinfo : EIATTR_CUDA_API_VERSION
	.align		4
        /*0000*/ 	.byte	0x04, 0x37
        /*0002*/ 	.short	(.L_61 - .L_60)
.L_60:
        /*0004*/ 	.word	0x00000082


	//----- nvinfo : EIATTR_KPARAM_INFO
	.align		4
.L_61:
        /*0008*/ 	.byte	0x04, 0x17
        /*000a*/ 	.short	(.L_63 - .L_62)
.L_62:
        /*000c*/ 	.word	0x00000000
        /*0010*/ 	.short	0x0004
        /*0012*/ 	.short	0x001c
        /*0014*/ 	.byte	0x00, 0xf0, 0x11, 0x00


	//----- nvinfo : EIATTR_KPARAM_INFO
	.align		4
.L_63:
        /*0018*/ 	.byte	0x04, 0x17
        /*001a*/ 	.short	(.L_65 - .L_64)
.L_64:
        /*001c*/ 	.word	0x00000000
        /*0020*/ 	.short	0x0003
        /*0022*/ 	.short	0x0018
        /*0024*/ 	.byte	0x00, 0xf0, 0x11, 0x00


	//----- nvinfo : EIATTR_KPARAM_INFO
	.align		4
.L_65:
        /*0028*/ 	.byte	0x04, 0x17
        /*002a*/ 	.short	(.L_67 - .L_66)
.L_66:
        /*002c*/ 	.word	0x00000000
        /*0030*/ 	.short	0x0002
        /*0032*/ 	.short	0x0010
        /*0034*/ 	.byte	0x00, 0xf5, 0x21, 0x00


	//----- nvinfo : EIATTR_KPARAM_INFO
	.align		4
.L_67:
        /*0038*/ 	.byte	0x04, 0x17
        /*003a*/ 	.short	(.L_69 - .L_68)
.L_68:
        /*003c*/ 	.word	0x00000000
        /*0040*/ 	.short	0x0001
        /*0042*/ 	.short	0x0008
        /*0044*/ 	.byte	0x00, 0xf5, 0x21, 0x00


	//----- nvinfo : EIATTR_KPARAM_INFO
	.align		4
.L_69:
        /*0048*/ 	.byte	0x04, 0x17
        /*004a*/ 	.short	(.L_71 - .L_70)
.L_70:
        /*004c*/ 	.word	0x00000000
        /*0050*/ 	.short	0x0000
        /*0052*/ 	.short	0x0000
        /*0054*/ 	.byte	0x00, 0xf5, 0x21, 0x00


	//----- nvinfo : EIATTR_SPARSE_MMA_MASK
	.align		4
.L_71:
        /*0058*/ 	.byte	0x03, 0x50
        /*005a*/ 	.short	0x0000


	//----- nvinfo : EIATTR_MAXREG_COUNT
	.align		4
        /*005c*/ 	.byte	0x03, 0x1b
        /*005e*/ 	.short	0x00ff


	//----- nvinfo : EIATTR_MERCURY_ISA_VERSION
	.align		4
        /*0060*/ 	.byte	0x03, 0x5f
        /*0062*/ 	.short	0x0101


	//----- nvinfo : EIATTR_VRC_CTA_INIT_COUNT
	.align		4
        /*0064*/ 	.byte	0x02, 0x4a
	.zero		1
	.zero		1


	//----- nvinfo : EIATTR_EXIT_INSTR_OFFSETS
	.align		4
        /*0068*/ 	.byte	0x04, 0x1c
        /*006a*/ 	.short	(.L_73 - .L_72)


	//   ....[0]....
.L_72:
        /*006c*/ 	.word	0x00000040


	//   ....[1]....
        /*0070*/ 	.word	0x00000240


	//   ....[2]....
        /*0074*/ 	.word	0x00000310


	//----- nvinfo : EIATTR_CRS_STACK_SIZE
	.align		4
.L_73:
        /*0078*/ 	.byte	0x04, 0x1e
        /*007a*/ 	.short	(.L_75 - .L_74)
.L_74:
        /*007c*/ 	.word	0x00000000


	//----- nvinfo : EIATTR_CBANK_PARAM_SIZE
	.align		4
.L_75:
        /*0080*/ 	.byte	0x03, 0x19
        /*0082*/ 	.short	0x0020


	//----- nvinfo : EIATTR_PARAM_CBANK
	.align		4
        /*0084*/ 	.byte	0x04, 0x0a
        /*0086*/ 	.short	(.L_77 - .L_76)
	.align		4
.L_76:
        /*0088*/ 	.word	index@(.nv.constant0._ZN14row_clustering19scatter_rows_kernelEPKfPfPKiii)
        /*008c*/ 	.short	0x0380
        /*008e*/ 	.short	0x0020


	//----- nvinfo : EIATTR_SW_WAR
	.align		4
.L_77:
        /*0090*/ 	.byte	0x04, 0x36
        /*0092*/ 	.short	(.L_79 - .L_78)
.L_78:
        /*0094*/ 	.word	0x00000008
.L_79:


//--------------------- .nv.info._ZN14row_clustering18gather_rows_kernelEPKfPfPKiii --------------------------
	.section	.nv.info._ZN14row_clustering18gather_rows_kernelEPKfPfPKiii,"",@"SHT_CUDA_INFO"
	.sectionflags	@""
	.align	4


	//----- nvinfo : EIATTR_CUDA_API_VERSION
	.align		4
        /*0000*/ 	.byte	0x04, 0x37
        /*0002*/ 	.short	(.L_81 - .L_80)
.L_80:
        /*0004*/ 	.word	0x00000082


	//----- nvinfo : EIATTR_KPARAM_INFO
	.align		4
.L_81:
        /*0008*/ 	.byte	0x04, 0x17
        /*000a*/ 	.short	(.L_83 - .L_82)
.L_82:
        /*000c*/ 	.word	0x00000000
        /*0010*/ 	.short	0x0004
        /*0012*/ 	.short	0x001c
        /*0014*/ 	.byte	0x00, 0xf0, 0x11, 0x00


	//----- nvinfo : EIATTR_KPARAM_INFO
	.align		4
.L_83:
        /*0018*/ 	.byte	0x04, 0x17
        /*001a*/ 	.short	(.L_85 - .L_84)
.L_84:
        /*001c*/ 	.word	0x00000000
        /*0020*/ 	.short	0x0003
        /*0022*/ 	.short	0x0018
        /*0024*/ 	.byte	0x00, 0xf0, 0x11, 0x00


	//----- nvinfo : EIATTR_KPARAM_INFO
	.align		4
.L_85:
        /*0028*/ 	.byte	0x04, 0x17
        /*002a*/ 	.short	(.L_87 - .L_86)
.L_86:
        /*002c*/ 	.word	0x00000000
        /*0030*/ 	.short	0x0002
        /*0032*/ 	.short	0x0010
        /*0034*/ 	.byte	0x00, 0xf5, 0x21, 0x00


	//----- nvinfo : EIATTR_KPARAM_INFO
	.align		4
.L_87:
        /*0038*/ 	.byte	0x04, 0x17
        /*003a*/ 	.short	(.L_89 - .L_88)
.L_88:
        /*003c*/ 	.word	0x00000000
        /*0040*/ 	.short	0x0001
        /*0042*/ 	.short	0x0008
        /*0044*/ 	.byte	0x00, 0xf5, 0x21, 0x00


	//----- nvinfo : EIATTR_KPARAM_INFO
	.align		4
.L_89:
        /*0048*/ 	.byte	0x04, 0x17
        /*004a*/ 	.short	(.L_91 - .L_90)
.L_90:
        /*004c*/ 	.word	0x00000000
        /*0050*/ 	.short	0x0000
        /*0052*/ 	.short	0x0000
        /*0054*/ 	.byte	0x00, 0xf5, 0x21, 0x00


	//----- nvinfo : EIATTR_SPARSE_MMA_MASK
	.align		4
.L_91:
        /*0058*/ 	.byte	0x03, 0x50
        /*005a*/ 	.short	0x0000


	//----- nvinfo : EIATTR_MAXREG_COUNT
	.align		4
        /*005c*/ 	.byte	0x03, 0x1b
        /*005e*/ 	.short	0x00ff


	//----- nvinfo : EIATTR_MERCURY_ISA_VERSION
	.align		4
        /*0060*/ 	.byte	0x03, 0x5f
        /*0062*/ 	.short	0x0101


	//----- nvinfo : EIATTR_VRC_CTA_INIT_COUNT
	.align		4
        /*0064*/ 	.byte	0x02, 0x4a
	.zero		1
	.zero		1


	//----- nvinfo : EIATTR_EXIT_INSTR_OFFSETS
	.align		4
        /*0068*/ 	.byte	0x04, 0x1c
        /*006a*/ 	.short	(.L_93 - .L_92)


	//   ....[0]....
.L_92:
        /*006c*/ 	.word	0x00000040


	//   ....[1]....
        /*0070*/ 	.word	0x00000240


	//   ....[2]....
        /*0074*/ 	.word	0x00000310


	//----- nvinfo : EIATTR_CRS_STACK_SIZE
	.align		4
.L_93:
        /*0078*/ 	.byte	0x04, 0x1e
        /*007a*/ 	.short	(.L_95 - .L_94)
.L_94:
        /*007c*/ 	.word	0x00000000


	//----- nvinfo : EIATTR_CBANK_PARAM_SIZE
	.align		4
.L_95:
        /*0080*/ 	.byte	0x03, 0x19
        /*0082*/ 	.short	0x0020


	//----- nvinfo : EIATTR_PARAM_CBANK
	.align		4
        /*0084*/ 	.byte	0x04, 0x0a
        /*0086*/ 	.short	(.L_97 - .L_96)
	.align		4
.L_96:
        /*0088*/ 	.word	index@(.nv.constant0._ZN14row_clustering18gather_rows_kernelEPKfPfPKiii)
        /*008c*/ 	.short	0x0380
        /*008e*/ 	.short	0x0020


	//----- nvinfo : EIATTR_SW_WAR
	.align		4
.L_97:
        /*0090*/ 	.byte	0x04, 0x36
        /*0092*/ 	.short	(.L_99 - .L_98)
.L_98:
        /*0094*/ 	.word	0x00000008
.L_99:


//--------------------- .nv.info._ZN14row_clustering24count_zero_blocks_kernelEPKfiiiiPif --------------------------
	.section	.nv.info._ZN14row_clustering24count_zero_blocks_kernelEPKfiiiiPif,"",@"SHT_CUDA_INFO"
	.sectionflags	@""
	.align	4


	//----- nvinfo : EIATTR_CUDA_API_VERSION
	.align		4
        /*0000*/ 	.byte	0x04, 0x37
        /*0002*/ 	.short	(.L_101 - .L_100)
.L_100:
        /*0004*/ 	.word	0x00000082


	//----- nvinfo : EIATTR_KPARAM_INFO
	.align		4
.L_101:
        /*0008*/ 	.byte	0x04, 0x17
        /*000a*/ 	.short	(.L_103 - .L_102)
.L_102:
        /*000c*/ 	.word	0x00000000
        /*0010*/ 	.short	0x0006
        /*0012*/ 	.short	0x0020
        /*0014*/ 	.byte	0x00, 0xf0, 0x11, 0x00


	//----- nvinfo : EIATTR_KPARAM_INFO
	.align		4
.L_103:
        /*0018*/ 	.byte	0x04, 0x17
        /*001a*/ 	.short	(.L_105 - .L_104)
.L_104:
        /*001c*/ 	.word	0x00000000
        /*0020*/ 	.short	0x0005
        /*0022*/ 	.short	0x0018
        /*0024*/ 	.byte	0x00, 0xf5, 0x21, 0x00


	//----- nvinfo : EIATTR_KPARAM_INFO
	.align		4
.L_105:
        /*0028*/ 	.byte	0x04, 0x17
        /*002a*/ 	.short	(.L_107 - .L_106)
.L_106:
        /*002c*/ 	.word	0x00000000
        /*0030*/ 	.short	0x0004
        /*0032*/ 	.short	0x0014
        /*0034*/ 	.byte	0x00, 0xf0, 0x11, 0x00


	//----- nvinfo : EIATTR_KPARAM_INFO
	.align		4
.L_107:
        /*0038*/ 	.byte	0x04, 0x17
        /*003a*/ 	.short	(.L_109 - .L_108)
.L_108:
        /*003c*/ 	.word	0x00000000
        /*0040*/ 	.short	0x0003
        /*0042*/ 	.short	0x0010
        /*0044*/ 	.byte	0x00, 0xf0, 0x11, 0x00


	//----- nvinfo : EIATTR_KPARAM_INFO
	.align		4
.L_109:
        /*0048*/ 	.byte	0x04, 0x17
        /*004a*/ 	.short	(.L_111 - .L_110)
.L_110:
        /*004c*/ 	.word	0x00000000
        /*0050*/ 	.short	0x0002
        /*0052*/ 	.short	0x000c
        /*0054*/ 	.byte	0x00, 0xf0, 0x11, 0x00


	//----- nvinfo : EIATTR_KPARAM_INFO
	.align		4
.L_111:
        /*0058*/ 	.byte	0x04, 0x17
        /*005a*/ 	.short	(.L_113 - .L_112)
.L_112:
        /*005c*/ 	.word	0x00000000
        /*0060*/ 	.short	0x0001
        /*0062*/ 	.short	0x0008
        /*0064*/ 	.byte	0x00, 0xf0, 0x11, 0x00


	//----- nvinfo : EIATTR_KPARAM_INFO
	.align		4
.L_113:
        /*0068*/ 	.byte	0x04, 0x17
        /*006a*/ 	.short	(.L_115 - .L_114)
.L_114:
        /*006c*/ 	.word	0x00000000
        /*0070*/ 	.short	0x0000
        /*0072*/ 	.short	0x0000
        /*0074*/ 	.byte	0x00, 0xf5, 0x21, 0x00


	//----- nvinfo : EIATTR_SPARSE_MMA_MASK
	.align		4
.L_115:
        /*0078*/ 	.byte	0x03, 0x50
        /*007a*/ 	.short	0x0000


	//----- nvinfo : EIATTR_MAXREG_COUNT
	.align		4
        /*007c*/ 	.byte	0x03, 0x1b
        /*007e*/ 	.short	0x00ff


	//----- nvinfo : EIATTR_MERCURY_ISA_VERSION
	.align		4
        /*0080*/ 	.byte	0x03, 0x5f
        /*0082*/ 	.short	0x0101


	//----- nvinfo : EIATTR_INT_WARP_WIDE_INSTR_OFFSETS
	.align		4
        /*0084*/ 	.byte	0x04, 0x31
        /*0086*/ 	.short	(.L_117 - .L_116)


	//   ....[0]....
.L_116:
        /*0088*/ 	.word	0x00000650


	//   ....[1]....
        /*008c*/ 	.word	0x00000660


	//----- nvinfo : EIATTR_COOP_GROUP_MASK_REGIDS
	.align		4
.L_117:
        /*0090*/ 	.byte	0x04, 0x29
        /*0092*/ 	.short	(.L_119 - .L_118)


	//   ....[0]....
.L_118:
        /*0094*/ 	.word	0xffffffff


	//   ....[1]....
        /*0098*/ 	.word	0xffffffff


	//   ....[2]....
        /*009c*/ 	.word	0xffffffff


	//   ....[3]....
        /*00a0*/ 	.word	0xffffffff


	//   ....[4]....
        /*00a4*/ 	.word	0xffffffff


	//----- nvinfo : EIATTR_COOP_GROUP_INSTR_OFFSETS
	.align		4
.L_119:
        /*00a8*/ 	.byte	0x04, 0x28
        /*00aa*/ 	.short	(.L_121 - .L_120)


	//   ....[0]....
.L_120:
        /*00ac*/ 	.word	0x00000570


	//   ....[1]....
        /*00b0*/ 	.word	0x000005a0


	//   ....[2]....
        /*00b4*/ 	.word	0x000005c0


	//   ....[3]....
        /*00b8*/ 	.word	0x000005e0


	//   ....[4]....
        /*00bc*/ 	.word	0x00000600


	//----- nvinfo : EIATTR_VRC_CTA_INIT_COUNT
	.align		4
.L_121:
        /*00c0*/ 	.byte	0x02, 0x4a
	.zero		1
	.zero		1


	//----- nvinfo : EIATTR_EXIT_INSTR_OFFSETS
	.align		4
        /*00c4*/ 	.byte	0x04, 0x1c
        /*00c6*/ 	.short	(.L_123 - .L_122)


	//   ....[0]....
.L_122:
        /*00c8*/ 	.word	0x00000060


	//   ....[1]....
        /*00cc*/ 	.word	0x00000610


	//   ....[2]....
        /*00d0*/ 	.word	0x000006b0


	//----- nvinfo : EIATTR_CRS_STACK_SIZE
	.align		4
.L_123:
        /*00d4*/ 	.byte	0x04, 0x1e
        /*00d6*/ 	.short	(.L_125 - .L_124)
.L_124:
        /*00d8*/ 	.word	0x00000000


	//----- nvinfo : EIATTR_CBANK_PARAM_SIZE
	.align		4
.L_125:
        /*00dc*/ 	.byte	0x03, 0x19
        /*00de*/ 	.short	0x0024


	//----- nvinfo : EIATTR_PARAM_CBANK
	.align		4
        /*00e0*/ 	.byte	0x04, 0x0a
        /*00e2*/ 	.short	(.L_127 - .L_126)
	.align		4
.L_126:
        /*00e4*/ 	.word	index@(.nv.constant0._ZN14row_clustering24count_zero_blocks_kernelEPKfiiiiPif)
        /*00e8*/ 	.short	0x0380
        /*00ea*/ 	.short	0x0024


	//----- nvinfo : EIATTR_SW_WAR
	.align		4
.L_127:
        /*00ec*/ 	.byte	0x04, 0x36
        /*00ee*/ 	.short	(.L_129 - .L_128)
.L_128:
        /*00f0*/ 	.word	0x00000008
.L_129:


//--------------------- .nv.info._ZN14row_clustering34compute_row_block_signature_kernelEPKfiiiPmf --------------------------
	.section	.nv.info._ZN14row_clustering34compute_row_block_signature_kernelEPKfiiiPmf,"",@"SHT_CUDA_INFO"
	.sectionflags	@""
	.align	4


	//----- nvinfo : EIATTR_CUDA_API_VERSION
	.align		4
        /*0000*/ 	.byte	0x04, 0x37
        /*0002*/ 	.short	(.L_131 - .L_130)
.L_130:
        /*0004*/ 	.word	0x00000082


	//----- nvinfo : EIATTR_KPARAM_INFO
	.align		4
.L_131:
        /*0008*/ 	.byte	0x04, 0x17
        /*000a*/ 	.short	(.L_133 - .L_132)
.L_132:
        /*000c*/ 	.word	0x00000000
        /*0010*/ 	.short	0x0005
        /*0012*/ 	.short	0x0020
        /*0014*/ 	.byte	0x00, 0xf0, 0x11, 0x00


	//----- nvinfo : EIATTR_KPARAM_INFO
	.align		4
.L_133:
        /*0018*/ 	.byte	0x04, 0x17
        /*001a*/ 	.short	(.L_135 - .L_134)
.L_134:
        /*001c*/ 	.word	0x00000000
        /*0020*/ 	.short	0x0004
        /*0022*/ 	.short	0x0018
        /*0024*/ 	.byte	0x00, 0xf5, 0x21, 0x00


	//----- nvinfo : EIATTR_KPARAM_INFO
	.align		4
.L_135:
        /*0028*/ 	.byte	0x04, 0x17
        /*002a*/ 	.short	(.L_137 - .L_136)
.L_136:
        /*002c*/ 	.word	0x00000000
        /*0030*/ 	.short	0x0003
        /*0032*/ 	.short	0x0010
        /*0034*/ 	.byte	0x00, 0xf0, 0x11, 0x00


	//----- nvinfo : EIATTR_KPARAM_INFO
	.align		4
.L_137:
        /*0038*/ 	.byte	0x04, 0x17
        /*003a*/ 	.short	(.L_139 - .L_138)
.L_138:
        /*003c*/ 	.word	0x00000000
        /*0040*/ 	.short	0x0002
        /*0042*/ 	.short	0x000c
        /*0044*/ 	.byte	0x00, 0xf0, 0x11, 0x00


	//----- nvinfo : EIATTR_KPARAM_INFO
	.align		4
.L_139:
        /*0048*/ 	.byte	0x04, 0x17
        /*004a*/ 	.short	(.L_141 - .L_140)
.L_140:
        /*004c*/ 	.word	0x00000000
        /*0050*/ 	.short	0x0001
        /*0052*/ 	.short	0x0008
        /*0054*/ 	.byte	0x00, 0xf0, 0x11, 0x00


	//----- nvinfo : EIATTR_KPARAM_INFO
	.align		4
.L_141:
        /*0058*/ 	.byte	0x04, 0x17
        /*005a*/ 	.short	(.L_143 - .L_142)
.L_142:
        /*005c*/ 	.word	0x00000000
        /*0060*/ 	.short	0x0000
        /*0062*/ 	.short	0x0000
        /*0064*/ 	.byte	0x00, 0xf5, 0x21, 0x00


	//----- nvinfo : EIATTR_SPARSE_MMA_MASK
	.align		4
.L_143:
        /*0068*/ 	.byte	0x03, 0x50
        /*006a*/ 	.short	0x0000


	//----- nvinfo : EIATTR_MAXREG_COUNT
	.align		4
        /*006c*/ 	.byte	0x03, 0x1b
        /*006e*/ 	.short	0x00ff


	//----- nvinfo : EIATTR_NUM_BARRIERS
	.align		4
        /*0070*/ 	.byte	0x02, 0x4c
        /*0072*/ 	.byte	0x01
	.zero		1


	//----- nvinfo : EIATTR_MERCURY_ISA_VERSION
	.align		4
        /*0074*/ 	.byte	0x03, 0x5f
        /*0076*/ 	.short	0x0101


	//----- nvinfo : EIATTR_COOP_GROUP_MASK_REGIDS
	.align		4
        /*0078*/ 	.byte	0x04, 0x29
        /*007a*/ 	.short	(.L_145 - .L_144)


	//   ....[0]....
.L_144:
        /*007c*/ 	.word	0xffffffff


	//   ....[1]....
        /*0080*/ 	.word	0xffffffff


	//   ....[2]....
        /*0084*/ 	.word	0xffffffff


	//   ....[3]....
        /*0088*/ 	.word	0xffffffff


	//   ....[4]....
        /*008c*/ 	.word	0xffffffff


	//   ....[5]....
        /*0090*/ 	.word	0xffffffff


	//   ....[6]....
        /*0094*/ 	.word	0xffffffff


	//   ....[7]....
        /*0098*/ 	.word	0xffffffff


	//   ....[8]....
        /*009c*/ 	.word	0xffffffff


	//   ....[9]....
        /*00a0*/ 	.word	0xffffffff


	//----- nvinfo : EIATTR_COOP_GROUP_INSTR_OFFSETS
	.align		4
.L_145:
        /*00a4*/ 	.byte	0x04, 0x28
        /*00a6*/ 	.short	(.L_147 - .L_146)


	//   ....[0]....
.L_146:
        /*00a8*/ 	.word	0x000004a0


	//   ....[1]....
        /*00ac*/ 	.word	0x000004d0


	//   ....[2]....
        /*00b0*/ 	.word	0x00000500


	//   ....[3]....
        /*00b4*/ 	.word	0x00000510


	//   ....[4]....
        /*00b8*/ 	.word	0x00000550


	//   ....[5]....
        /*00bc*/ 	.word	0x00000560


	//   ....[6]....
        /*00c0*/ 	.word	0x00000590


	//   ....[7]....
        /*00c4*/ 	.word	0x000005b0


	//   ....[8]....
        /*00c8*/ 	.word	0x00000600


	//   ....[9]....
        /*00cc*/ 	.word	0x00000610


	//----- nvinfo : EIATTR_VRC_CTA_INIT_COUNT
	.align		4
.L_147:
        /*00d0*/ 	.byte	0x02, 0x4a
	.zero		1
	.zero		1


	//----- nvinfo : EIATTR_EXIT_INSTR_OFFSETS
	.align		4
        /*00d4*/ 	.byte	0x04, 0x1c
        /*00d6*/ 	.short	(.L_149 - .L_148)


	//   ....[0]....
.L_148:
        /*00d8*/ 	.word	0x00000040


	//   ....[1]....
        /*00dc*/ 	.word	0x00000660


	//   ....[2]....
        /*00e0*/ 	.word	0x00000cb0


	//----- nvinfo : EIATTR_CRS_STACK_SIZE
	.align		4
.L_149:
        /*00e4*/ 	.byte	0x04, 0x1e
        /*00e6*/ 	.short	(.L_151 - .L_150)
.L_150:
        /*00e8*/ 	.word	0x00000000


	//----- nvinfo : EIATTR_CBANK_PARAM_SIZE
	.align		4
.L_151:
        /*00ec*/ 	.byte	0x03, 0x19
        /*00ee*/ 	.short	0x0024


	//----- nvinfo : EIATTR_PARAM_CBANK
	.align		4
        /*00f0*/ 	.byte	0x04, 0x0a
        /*00f2*/ 	.short	(.L_153 - .L_152)
	.align		4
.L_152:
        /*00f4*/ 	.word	index@(.nv.constant0._ZN14row_clustering34compute_row_block_signature_kernelEPKfiiiPmf)
        /*00f8*/ 	.short	0x0380
        /*00fa*/ 	.short	0x0024


	//----- nvinfo : EIATTR_SW_WAR
	.align		4
.L_153:
        /*00fc*/ 	.byte	0x04, 0x36
        /*00fe*/ 	.short	(.L_155 - .L_154)
.L_154:
        /*0100*/ 	.word	0x00000008
.L_155:


//--------------------- .nv.info._ZN14row_clustering26compute_row_density_kernelEPKfiiPif --------------------------
	.section	.nv.info._ZN14row_clustering26compute_row_density_kernelEPKfiiPif,"",@"SHT_CUDA_INFO"
	.sectionflags	@""
	.align	4


	//----- nvinfo : EIATTR_CUDA_API_VERSION
	.align		4
        /*0000*/ 	.byte	0x04, 0x37
        /*0002*/ 	.short	(.L_157 - .L_156)
.L_156:
        /*0004*/ 	.word	0x00000082


	//----- nvinfo : EIATTR_KPARAM_INFO
	.align		4
.L_157:
        /*0008*/ 	.byte	0x04, 0x17
        /*000a*/ 	.short	(.L_159 - .L_158)
.L_158:
        /*000c*/ 	.word	0x00000000
        /*0010*/ 	.short	0x0004
        /*0012*/ 	.short	0x0018
        /*0014*/ 	.byte	0x00, 0xf0, 0x11, 0x00


	//----- nvinfo : EIATTR_KPARAM_INFO
	.align		4
.L_159:
        /*0018*/ 	.byte	0x04, 0x17
        /*001a*/ 	.short	(.L_161 - .L_160)
.L_160:
        /*001c*/ 	.word	0x00000000
        /*0020*/ 	.short	0x0003
        /*0022*/ 	.short	0x0010
        /*0024*/ 	.byte	0x00, 0xf5, 0x21, 0x00


	//----- nvinfo : EIATTR_KPARAM_INFO
	.align		4
.L_161:
        /*0028*/ 	.byte	0x04, 0x17
        /*002a*/ 	.short	(.L_163 - .L_162)
.L_162:
        /*002c*/ 	.word	0x00000000
        /*0030*/ 	.short	0x0002
        /*0032*/ 	.short	0x000c
        /*0034*/ 	.byte	0x00, 0xf0, 0x11, 0x00


	//----- nvinfo : EIATTR_KPARAM_INFO
	.align		4
.L_163:
        /*0038*/ 	.byte	0x04, 0x17
        /*003a*/ 	.short	(.L_165 - .L_164)
.L_164:
        /*003c*/ 	.word	0x00000000
        /*0040*/ 	.short	0x0001
        /*0042*/ 	.short	0x0008
        /*0044*/ 	.byte	0x00, 0xf0, 0x11, 0x00


	//----- nvinfo : EIATTR_KPARAM_INFO
	.align		4
.L_165:
        /*0048*/ 	.byte	0x04, 0x17
        /*004a*/ 	.short	(.L_167 - .L_166)
.L_166:
        /*004c*/ 	.word	0x00000000
        /*0050*/ 	.short	0x0000
        /*0052*/ 	.short	0x0000
        /*0054*/ 	.byte	0x00, 0xf5, 0x21, 0x00


	//----- nvinfo : EIATTR_SPARSE_MMA_MASK
	.align		4
.L_167:
        /*0058*/ 	.byte	0x03, 0x50
        /*005a*/ 	.short	0x0000


	//----- nvinfo : EIATTR_MAXREG_COUNT
	.align		4
        /*005c*/ 	.byte	0x03, 0x1b
        /*005e*/ 	.short	0x00ff


	//----- nvinfo : EIATTR_NUM_BARRIERS
	.align		4
        /*0060*/ 	.byte	0x02, 0x4c
        /*0062*/ 	.byte	0x01
	.zero		1


	//----- nvinfo : EIATTR_MERCURY_ISA_VERSION
	.align		4
        /*0064*/ 	.byte	0x03, 0x5f
        /*0066*/ 	.short	0x0101


	//----- nvinfo : EIATTR_COOP_GROUP_MASK_REGIDS
	.align		4
        /*0068*/ 	.byte	0x04, 0x29
        /*006a*/ 	.short	(.L_169 - .L_168)


	//   ....[0]....
.L_168:
        /*006c*/ 	.word	0xffffffff


	//   ....[1]....
        /*0070*/ 	.word	0xffffffff


	//   ....[2]....
        /*0074*/ 	.word	0xffffffff


	//   ....[3]....
        /*0078*/ 	.word	0xffffffff


	//   ....[4]....
        /*007c*/ 	.word	0xffffffff


	//----- nvinfo : EIATTR_COOP_GROUP_INSTR_OFFSETS
	.align		4
.L_169:
        /*0080*/ 	.byte	0x04, 0x28
        /*0082*/ 	.short	(.L_171 - .L_170)


	//   ....[0]....
.L_170:
        /*0084*/ 	.word	0x000001c0


	//   ....[1]....
        /*0088*/ 	.word	0x00000220


	//   ....[2]....
        /*008c*/ 	.word	0x00000260


	//   ....[3]....
        /*0090*/ 	.word	0x00000280


	//   ....[4]....
        /*0094*/ 	.word	0x000002a0


	//----- nvinfo : EIATTR_VRC_CTA_INIT_COUNT
	.align		4
.L_171:
        /*0098*/ 	.byte	0x02, 0x4a
	.zero		1
	.zero		1


	//----- nvinfo : EIATTR_EXIT_INSTR_OFFSETS
	.align		4
        /*009c*/ 	.byte	0x04, 0x1c
        /*009e*/ 	.short	(.L_173 - .L_172)


	//   ....[0]....
.L_172:
        /*00a0*/ 	.word	0x00000040


	//   ....[1]....
        /*00a4*/ 	.word	0x000002e0


	//   ....[2]....
        /*00a8*/ 	.word	0x000007d0


	//----- nvinfo : EIATTR_CRS_STACK_SIZE
	.align		4
.L_173:
        /*00ac*/ 	.byte	0x04, 0x1e
        /*00ae*/ 	.short	(.L_175 - .L_174)
.L_174:
        /*00b0*/ 	.word	0x00000000


	//----- nvinfo : EIATTR_CBANK_PARAM_SIZE
	.align		4
.L_175:
        /*00b4*/ 	.byte	0x03, 0x19
        /*00b6*/ 	.short	0x001c


	//----- nvinfo : EIATTR_PARAM_CBANK
	.align		4
        /*00b8*/ 	.byte	0x04, 0x0a
        /*00ba*/ 	.short	(.L_177 - .L_176)
	.align		4
.L_176:
        /*00bc*/ 	.word	index@(.nv.constant0._ZN14row_clustering26compute_row_density_kernelEPKfiiPif)
        /*00c0*/ 	.short	0x0380
        /*00c2*/ 	.short	0x001c


	//----- nvinfo : EIATTR_SW_WAR
	.align		4
.L_177:
        /*00c4*/ 	.byte	0x04, 0x36
        /*00c6*/ 	.short	(.L_179 - .L_178)
.L_178:
        /*00c8*/ 	.word	0x00000008
.L_179:


//--------------------- .nv.callgraph             --------------------------
	.section	.nv.callgraph,"",@"SHT_CUDA_CALLGRAPH"
	.align	4
	.sectionentsize	8
	.align		4
        /*0000*/ 	.word	0x00000000
	.align		4
        /*0004*/ 	.word	0xffffffff
	.align		4
        /*0008*/ 	.word	0x00000000
	.align		4
        /*000c*/ 	.word	0xfffffffe
	.align		4
        /*0010*/ 	.word	0x00000000
	.align		4
        /*0014*/ 	.word	0xfffffffd
	.align		4
        /*0018*/ 	.word	0x00000000
	.align		4
        /*001c*/ 	.word	0xfffffffc


//--------------------- .text._ZN14row_clustering32encode_clustered_patterns_kernelEPKfPhiiiif --------------------------
	.section	.text._ZN14row_clustering32encode_clustered_patterns_kernelEPKfPhiiiif,"ax",@progbits
	.align	128
        .global         _ZN14row_clustering32encode_clustered_patterns_kernelEPKfPhiiiif
        .type           _ZN14row_clustering32encode_clustered_patterns_kernelEPKfPhiiiif,@function
        .size           _ZN14row_clustering32encode_clustered_patterns_kernelEPKfPhiiiif,(.L_x_51 - _ZN14row_clustering32encode_clustered_patterns_kernelEPKfPhiiiif)
        .other          _ZN14row_clustering32encode_clustered_patterns_kernelEPKfPhiiiif,@"STO_CUDA_ENTRY STV_DEFAULT"
_ZN14row_clustering32encode_clustered_patterns_kernelEPKfPhiiiif:
.text._ZN14row_clustering32encode_clustered_patterns_kernelEPKfPhiiiif:
[----:B------:R-:W-:Y:S08]  /*0000*/  LDC R1, c[0x0][0x37c] ;  /* 0x0000df00ff017b82 */ /* 0x000ff00000000800 */
[----:B------:R-:W0:Y:S01]  /*0010*/  S2UR UR5, SR_CTAID.X ;  /* 0x00000000000579c3 */ /* 0x000e220000002500 */
[----:B------:R-:W0:Y:S07]  /*0020*/  LDCU UR4, c[0x0][0x398] ;  /* 0x00007300ff0477ac */ /* 0x000e2e0008000800 */
[----:B------:R-:W1:Y:S01]  /*0030*/  LDC R0, c[0x0][0x390] ;  /* 0x0000e400ff007b82 */ /* 0x000e620000000800 */
[----:B0-----:R-:W-:-:S06]  /*0040*/  UIMAD UR4, UR5, UR4, URZ ;  /* 0x00000004050472a4 */ /* 0x001fcc000f8e02ff */
[----:B-1----:R-:W-:-:S13]  /*0050*/  ISETP.LE.AND P0, PT, R0, UR4, PT ;  /* 0x0000000400007c0c */ /* 0x002fda000bf03270 */
[----:B------:R-:W-:Y:S05]  /*0060*/  @P0 EXIT ;  /* 0x000000000000094d */ /* 0x000fea0003800000 */
[----:B------:R-:W0:Y:S08]  /*0070*/  LDC R4, c[0x0][0x39c] ;  /* 0x0000e700ff047b82 */ /* 0x000e300000000800 */
[----:B------:R-:W1:Y:S01]  /*0080*/  LDC R9, c[0x0][0x394] ;  /* 0x0000e500ff097b82 */ /* 0x000e620000000800 */
[----:B0-----:R-:W-:-:S04]  /*0090*/  IABS R5, R4 ;  /* 0x0000000400057213 */ /* 0x001fc80000000000 */
[----:B------:R-:W0:Y:S08]  /*00a0*/  I2F.RP R0, R5 ;  /* 0x0000000500007306 */ /* 0x000e300000209400 */
[----:B0-----:R-:W0:Y:S02]  /*00b0*/  MUFU.RCP R0, R0 ;  /* 0x0000000000007308 */ /* 0x001e240000001000 */
[----:B0-----:R-:W-:-:S06]  /*00c0*/  VIADD R2, R0, 0xffffffe ;  /* 0x0ffffffe00027836 */ /* 0x001fcc0000000000 */
[----:B------:R0:W2:Y:S02]  /*00d0*/  F2I.FTZ.U32.TRUNC.NTZ R3, R2 ;  /* 0x0000000200037305 */ /* 0x0000a4000021f000 */
[----:B0-----:R-:W-:Y:S02]  /*00e0*/  IMAD.MOV.U32 R2, RZ, RZ, RZ ;  /* 0x000000ffff027224 */ /* 0x001fe400078e00ff */
[----:B--2---:R-:W-:-:S04]  /*00f0*/  IMAD.MOV R6, RZ, RZ, -R3 ;  /* 0x000000ffff067224 */ /* 0x004fc800078e0a03 */
[----:B------:R-:W-:Y:S01]  /*0100*/  IMAD R7, R6, R5, RZ ;  /* 0x0000000506077224 */ /* 0x000fe200078e02ff */
[----:B-1----:R-:W-:-:S03]  /*0110*/  IABS R6, R9 ;  /* 0x0000000900067213 */ /* 0x002fc60000000000 */
[----:B------:R-:W-:Y:S02]  /*0120*/  IMAD.HI.U32 R3, R3, R7, R2 ;  /* 0x0000000703037227 */ /* 0x000fe400078e0002 */
[----:B------:R-:W0:Y:S04]  /*0130*/  S2R R2, SR_TID.X ;  /* 0x0000000000027919 */ /* 0x000e280000002100 */
[----:B------:R-:W-:-:S04]  /*0140*/  IMAD.HI.U32 R3, R3, R6, RZ ;  /* 0x0000000603037227 */ /* 0x000fc800078e00ff */
[----:B------:R-:W-:-:S04]  /*0150*/  IMAD.MOV R0, RZ, RZ, -R3 ;  /* 0x000000ffff007224 */ /* 0x000fc800078e0a03 */
[----:B------:R-:W-:-:S05]  /*0160*/  IMAD R0, R5, R0, R6 ;  /* 0x0000000005007224 */ /* 0x000fca00078e0206 */
[----:B------:R-:W-:-:S13]  /*0170*/  ISETP.GT.U32.AND P2, PT, R5, R0, PT ;  /* 0x000000000500720c */ /* 0x000fda0003f44070 */
[----:B------:R-:W-:Y:S02]  /*0180*/  @!P2 IMAD.IADD R0, R0, 0x1, -R5 ;  /* 0x000000010000a824 */ /* 0x000fe400078e0a05 */
[----:B------:R-:W-:Y:S01]  /*0190*/  @!P2 VIADD R3, R3, 0x1 ;  /* 0x000000010303a836 */ /* 0x000fe20000000000 */
[----:B------:R-:W-:Y:S02]  /*01a0*/  ISETP.NE.AND P2, PT, R4, RZ, PT ;  /* 0x000000ff0400720c */ /* 0x000fe40003f45270 */
[----:B------:R-:W-:Y:S02]  /*01b0*/  ISETP.GE.U32.AND P0, PT, R0, R5, PT ;  /* 0x000000050000720c */ /* 0x000fe40003f06070 */
[----:B------:R-:W-:-:S04]  /*01c0*/  LOP3.LUT R0, R9, R4, RZ, 0x3c, !PT ;  /* 0x0000000409007212 */ /* 0x000fc800078e3cff */
[----:B------:R-:W-:-:S07]  /*01d0*/  ISETP.GE.AND P1, PT, R0, RZ, PT ;  /* 0x000000ff0000720c */ /* 0x000fce0003f26270 */
[----:B------:R-:W-:-:S04]  /*01e0*/  @P0 VIADD R3, R3, 0x1 ;  /* 0x0000000103030836 */ /* 0x000fc80000000000 */
[----:B------:R-:W-:-:S04]  /*01f0*/  IMAD.MOV.U32 R13, RZ, RZ, R3 ;  /* 0x000000ffff0d7224 */ /* 0x000fc800078e0003 */
[----:B------:R-:W-:Y:S01]  /*0200*/  @!P1 IMAD.MOV R13, RZ, RZ, -R13 ;  /* 0x000000ffff0d9224 */ /* 0x000fe200078e0a0d */
[----:B------:R-:W-:-:S04]  /*0210*/  @!P2 LOP3.LUT R13, RZ, R4, RZ, 0x33, !PT ;  /* 0x00000004ff0da212 */ /* 0x000fc800078e33ff */
[----:B0-----:R-:W-:-:S13]  /*0220*/  ISETP.GE.AND P0, PT, R2, R13, PT ;  /* 0x0000000d0200720c */ /* 0x001fda0003f06270 */
[----:B------:R-:W-:Y:S05]  /*0230*/  @P0 EXIT ;  /* 0x000000000000094d */ /* 0x000fea0003800000 */
[----:B------:R-:W-:Y:S01]  /*0240*/  ISETP.GT.AND P0, PT, R4, RZ, PT ;  /* 0x000000ff0400720c */ /* 0x000fe20003f04270 */
[----:B------:R-:W0:Y:S01]  /*0250*/  LDCU UR6, c[0x0][0x360] ;  /* 0x00006c00ff0677ac */ /* 0x000e220008000800 */
[----:B------:R-:W-:Y:S02]  /*0260*/  IMAD.MOV.U32 R0, RZ, RZ, R2 ;  /* 0x000000ffff007224 */ /* 0x000fe400078e0002 */
[----:B------:R-:W-:Y:S01]  /*0270*/  IMAD R15, R13, UR5, RZ ;  /* 0x000000050d0f7c24 */ /* 0x000fe2000f8e02ff */
[----:B------:R-:W1:Y:S08]  /*0280*/  LDCU.64 UR8, c[0x0][0x358] ;  /* 0x00006b00ff0877ac */ /* 0x000e700008000a00 */
[----:B------:R-:W-:Y:S05]  /*0290*/  @P0 BRA `(.L_x_0) ;  /* 0x0000000000240947 */ /* 0x000fea0003800000 */
[----:B------:R-:W2:Y:S02]  /*02a0*/  LDCU.64 UR4, c[0x0][0x388] ;  /* 0x00007100ff0477ac */ /* 0x000ea40008000a00 */
.L_x_1:
[----:B------:R-:W-:Y:S01]  /*02b0*/  IMAD.IADD R3, R15, 0x1, R0 ;  /* 0x000000010f037824 */ /* 0x000fe200078e0200 */
[----:B0-----:R-:W-:-:S04]  /*02c0*/  IADD3 R0, PT, PT, R0, UR6, RZ ;  /* 0x0000000600007c10 */ /* 0x001fc8000fffe0ff */
[----:B--2---:R-:W-:-:S04]  /*02d0*/  IADD3 R2, P0, PT, R3, UR4, RZ ;  /* 0x0000000403027c10 */ /* 0x004fc8000ff1e0ff */
[----:B------:R-:W-:Y:S02]  /*02e0*/  LEA.HI.X.SX32 R3, R3, UR5, 0x1, P0 ;  /* 0x0000000503037c11 */ /* 0x000fe400080f0eff */
[----:B------:R-:W-:-:S03]  /*02f0*/  ISETP.GE.AND P0, PT, R0, R13, PT ;  /* 0x0000000d0000720c */ /* 0x000fc60003f06270 */
[----:B-1----:R3:W-:Y:S10]  /*0300*/  STG.E.U8 desc[UR8][R2.64], RZ ;  /* 0x000000ff02007986 */ /* 0x0027f4000c101108 */
[----:B---3--:R-:W-:Y:S05]  /*0310*/  @!P0 BRA `(.L_x_1) ;  /* 0xfffffffc00e48947 */ /* 0x008fea000383ffff */
[----:B------:R-:W-:Y:S05]  /*0320*/  EXIT ;  /* 0x000000000000794d */ /* 0x000fea0003800000 */
.L_x_0:
[----:B------:R-:W-:Y:S01]  /*0330*/  IMAD R7, R9, UR4, RZ ;  /* 0x0000000409077c24 */ /* 0x000fe2000f8e02ff */
[----:B------:R-:W2:Y:S01]  /*0340*/  LDCU UR10, c[0x0][0x398] ;  /* 0x00007300ff0a77ac */ /* 0x000ea20008000800 */
[----:B------:R-:W3:Y:S01]  /*0350*/  LDCU UR5, c[0x0][0x3a0] ;  /* 0x00007400ff0577ac */ /* 0x000ee20008000800 */
[----:B------:R-:W4:Y:S04]  /*0360*/  LDCU.64 UR12, c[0x0][0x390] ;  /* 0x00007200ff0c77ac */ /* 0x000f280008000a00 */
.L_x_6:
[----:B------:R-:W5:Y:S01]  /*0370*/  LDCU UR7, c[0x0][0x39c] ;  /* 0x00007380ff0777ac */ /* 0x000f620008000800 */
[----:B0-----:R-:W-:Y:S01]  /*0380*/  PRMT R9, RZ, 0x7610, R9 ;  /* 0x00007610ff097816 */ /* 0x001fe20000000009 */
[----:B------:R-:W-:Y:S02]  /*0390*/  IMAD.MOV.U32 R6, RZ, RZ, RZ ;  /* 0x000000ffff067224 */ /* 0x000fe400078e00ff */
[----:B-----5:R-:W-:-:S07]  /*03a0*/  IMAD R17, R0, UR7, R7 ;  /* 0x0000000700117c24 */ /* 0x020fce000f8e0207 */
.L_x_5:
[----:B------:R-:W5:Y:S01]  /*03b0*/  LDCU UR7, c[0x0][0x398] ;  /* 0x00007300ff0777ac */ /* 0x000f620008000800 */
[----:B------:R-:W-:Y:S01]  /*03c0*/  PLOP3.LUT P0, PT, PT, PT, PT, 0x80, 0x8 ;  /* 0x000000000008781c */ /* 0x000fe20003f0f070 */
[----:B-----5:R-:W-:-:S09]  /*03d0*/  UISETP.GE.AND UP0, UPT, UR7, 0x1, UPT ;  /* 0x000000010700788c */ /* 0x020fd2000bf06270 */
[----:B------:R-:W-:Y:S05]  /*03e0*/  BRA.U !UP0, `(.L_x_2) ;  /* 0x0000000108487547 */ /* 0x000fea000b800000 */
[----:B------:R-:W0:Y:S01]  /*03f0*/  LDC.64 R4, c[0x0][0x380] ;  /* 0x0000e000ff047b82 */ /* 0x000e220000000a00 */
[----:B------:R-:W-:Y:S01]  /*0400*/  BSSY.RECONVERGENT B0, `(.L_x_2) ;  /* 0x0000010000007945 */ /* 0x000fe20003800200 */
[----:B------:R-:W-:Y:S02]  /*0410*/  IMAD.IADD R11, R17, 0x1, R6 ;  /* 0x00000001110b7824 */ /* 0x000fe400078e0206 */
[----:B------:R-:W-:Y:S02]  /*0420*/  IMAD.MOV.U32 R8, RZ, RZ, RZ ;  /* 0x000000ffff087224 */ /* 0x000fe400078e00ff */
[----:B------:R-:W-:-:S07]  /*0430*/  IMAD.U32 R10, RZ, RZ, UR4 ;  /* 0x00000004ff0a7e24 */ /* 0x000fce000f8e00ff */
.L_x_4:
[----:B0-----:R-:W-:-:S06]  /*0440*/  IMAD.WIDE R2, R11, 0x4, R4 ;  /* 0x000000040b027825 */ /* 0x001fcc00078e0204 */
[----:B-1----:R-:W3:Y:S01]  /*0450*/  LDG.E.CONSTANT R2, desc[UR8][R2.64] ;  /* 0x0000000802027981 */ /* 0x002ee2000c1e9900 */
[----:B------:R-:W-:Y:S02]  /*0460*/  PLOP3.LUT P0, PT, PT, PT, PT, 0x8, 0x80 ;  /* 0x000000000080781c */ /* 0x000fe40003f0e170 */
[----:B---3--:R-:W-:-:S13]  /*0470*/  FSETP.GT.AND P1, PT, |R2|, UR5, PT ;  /* 0x0000000502007c0b */ /* 0x008fda000bf24200 */
[----:B------:R-:W-:Y:S05]  /*0480*/  @P1 BRA `(.L_x_3) ;  /* 0x00000000001c1947 */ /* 0x000fea0003800000 */
[----:B------:R-:W-:Y:S01]  /*0490*/  VIADD R8, R8, 0x1 ;  /* 0x0000000108087836 */ /* 0x000fe20000000000 */
[----:B------:R-:W-:Y:S01]  /*04a0*/  PLOP3.LUT P0, PT, PT, PT, PT, 0x80, 0x8 ;  /* 0x000000000008781c */ /* 0x000fe20003f0f070 */
[----:B------:R-:W-:Y:S01]  /*04b0*/  VIADD R10, R10, 0x1 ;  /* 0x000000010a0a7836 */ /* 0x000fe20000000000 */
[----:B----4-:R-:W-:Y:S02]  /*04c0*/  IADD3 R11, PT, PT, R11, UR13, RZ ;  /* 0x0000000d0b0b7c10 */ /* 0x010fe4000fffe0ff */
[----:B--2---:R-:W-:Y:S02]  /*04d0*/  ISETP.GE.AND P1, PT, R8, UR10, PT ;  /* 0x0000000a08007c0c */ /* 0x004fe4000bf26270 */
[----:B------:R-:W-:-:S13]  /*04e0*/  ISETP.LT.AND P2, PT, R10, UR12, PT ;  /* 0x0000000c0a007c0c */ /* 0x000fda000bf41270 */
[----:B------:R-:W-:Y:S05]  /*04f0*/  @!P1 BRA P2, `(.L_x_4) ;  /* 0xfffffffc00d09947 */ /* 0x000fea000103ffff */
.L_x_3:
[----:B--2-4-:R-:W-:Y:S05]  /*0500*/  BSYNC.RECONVERGENT B0 ;  /* 0x0000000000007941 */ /* 0x014fea0003800200 */
.L_x_2:
[----:B------:R-:W5:Y:S01]  /*0510*/  LDCU UR7, c[0x0][0x39c] ;  /* 0x00007380ff0777ac */ /* 0x000f620008000800 */
[----:B------:R-:W-:-:S05]  /*0520*/  IMAD.MOV.U32 R3, RZ, RZ, 0x1 ;  /* 0x00000001ff037424 */ /* 0x000fca00078e00ff */
[----:B------:R-:W-:Y:S01]  /*0530*/  SHF.L.U32 R2, R3, R6, RZ ;  /* 0x0000000603027219 */ /* 0x000fe200000006ff */
[----:B------:R-:W-:-:S03]  /*0540*/  VIADD R6, R6, 0x1 ;  /* 0x0000000106067836 */ /* 0x000fc60000000000 */
[----:B------:R-:W-:-:S04]  /*0550*/  SEL R2, R2, RZ, !P0 ;  /* 0x000000ff02027207 */ /* 0x000fc80004000000 */
[----:B------:R-:W-:Y:S02]  /*0560*/  LOP3.LUT R2, R2, R9, RZ, 0xfc, !PT ;  /* 0x0000000902027212 */ /* 0x000fe400078efcff */
[----:B-----5:R-:W-:Y:S02]  /*0570*/  ISETP.NE.AND P0, PT, R6, UR7, PT ;  /* 0x0000000706007c0c */ /* 0x020fe4000bf05270 */
[----:B------:R-:W-:-:S11]  /*0580*/  PRMT R9, R2, 0x7610, R9 ;  /* 0x0000761002097816 */ /* 0x000fd60000000009 */
[----:B------:R-:W-:Y:S05]  /*0590*/  @P0 BRA `(.L_x_5) ;  /* 0xfffffffc00840947 */ /* 0x000fea000383ffff */
[----:B------:R-:W5:Y:S01]  /*05a0*/  LDCU.64 UR14, c[0x0][0x388] ;  /* 0x00007100ff0e77ac */ /* 0x000f620008000a00 */
[----:B------:R-:W-:Y:S02]  /*05b0*/  IMAD.IADD R3, R15, 0x1, R0 ;  /* 0x000000010f037824 */ /* 0x000fe400078e0200 */
[----:B0-----:R-:W-:-:S03]  /*05c0*/  VIADD R0, R0, UR6 ;  /* 0x0000000600007c36 */ /* 0x001fc60008000000 */
[----:B-----5:R-:W-:-:S04]  /*05d0*/  IADD3 R2, P0, PT, R3, UR14, RZ ;  /* 0x0000000e03027c10 */ /* 0x020fc8000ff1e0ff */
[----:B------:R-:W-:Y:S02]  /*05e0*/  LEA.HI.X.SX32 R3, R3, UR15, 0x1, P0 ;  /* 0x0000000f03037c11 */ /* 0x000fe400080f0eff */
[----:B------:R-:W-:-:S03]  /*05f0*/  ISETP.GE.AND P0, PT, R0, R13, PT ;  /* 0x0000000d0000720c */ /* 0x000fc60003f06270 */
[----:B-1----:R0:W-:Y:S10]  /*0600*/  STG.E.U8 desc[UR8][R2.64], R9 ;  /* 0x0000000902007986 */ /* 0x0021f4000c101108 */
[----:B------:R-:W-:Y:S05]  /*0610*/  @!P0 BRA `(.L_x_6) ;  /* 0xfffffffc00548947 */ /* 0x000fea000383ffff */
[----:B--234-:R-:W-:Y:S05]  /*0620*/  EXIT ;  /* 0x000000000000794d */ /* 0x01cfea0003800000 */
.L_x_7:
[----:B------:R-:W-:-:S00]  /*0630*/  BRA `(.L_x_7) ;  /* 0xfffffffc00fc7947 */ /* 0x000fc0000383ffff */
[----:B------:R-:W-:-:S00]  /*0640*/  NOP ;  /* 0x0000000000007918 */ /* 0x000fc00000000000 */
        /* <DEDUP_REMOVED lines=11> */
.L_x_51:


//--------------------- .text._ZN14row_clustering19scatter_rows_kernelEPKfPfPKiii --------------------------
	.section	.text._ZN14row_clustering19scatter_rows_kernelEPKfPfPKiii,"ax",@progbits
	.align	128
        .global         _ZN14row_clustering19scatter_rows_kernelEPKfPfPKiii
        .type           _ZN14row_clustering19scatter_rows_kernelEPKfPfPKiii,@function
        .size           _ZN14row_clustering19scatter_rows_kernelEPKfPfPKiii,(.L_x_52 - _ZN14row_clustering19scatter_rows_kernelEPKfPfPKiii)
        .other          _ZN14row_clustering19scatter_rows_kernelEPKfPfPKiii,@"STO_CUDA_ENTRY STV_DEFAULT"
_ZN14row_clustering19scatter_rows_kernelEPKfPfPKiii:
.text._ZN14row_clustering19scatter_rows_kernelEPKfPfPKiii:
[----:B------:R-:W-:Y:S01]  /*0000*/  LDC R1, c[0x0][0x37c] ;  /* 0x0000df00ff017b82 */ /* 0x000fe20000000800 */
[----:B------:R-:W0:Y:S01]  /*0010*/  S2R R0, SR_CTAID.X ;  /* 0x0000000000007919 */ /* 0x000e220000002500 */
[----:B------:R-:W0:Y:S02]  /*0020*/  LDCU UR4, c[0x0][0x398] ;  /* 0x00007300ff0477ac */ /* 0x000e240008000800 */
[----:B0-----:R-:W-:-:S13]  /*0030*/  ISETP.GE.AND P0, PT, R0, UR4, PT ;  /* 0x0000000400007c0c */ /* 0x001fda000bf06270 */
[----:B------:R-:W-:Y:S05]  /*0040*/  @P0 EXIT ;  /* 0x000000000000094d */ /* 0x000fea0003800000 */
[----:B------:R-:W0:Y:S01]  /*0050*/  LDC.64 R2, c[0x0][0x390] ;  /* 0x0000e400ff027b82 */ /* 0x000e220000000a00 */
[----:B------:R-:W1:Y:S01]  /*0060*/  LDCU.64 UR6, c[0x0][0x358] ;  /* 0x00006b00ff0677ac */ /* 0x000e620008000a00 */
[----:B------:R-:W2:Y:S01]  /*0070*/  S2R R15, SR_TID.X ;  /* 0x00000000000f7919 */ /* 0x000ea20000002100 */
[----:B------:R-:W3:Y:S01]  /*0080*/  LDCU UR5, c[0x0][0x39c] ;  /* 0x00007380ff0577ac */ /* 0x000ee20008000800 */
[----:B0-----:R-:W-:-:S06]  /*0090*/  IMAD.WIDE.U32 R2, R0, 0x4, R2 ;  /* 0x0000000400027825 */ /* 0x001fcc00078e0002 */
[----:B-1----:R0:W5:Y:S01]  /*00a0*/  LDG.E.CONSTANT R2, desc[UR6][R2.64] ;  /* 0x0000000602027981 */ /* 0x002162000c1e9900 */
[----:B------:R-:W-:Y:S01]  /*00b0*/  BSSY.RECONVERGENT B0, `(.L_x_8) ;  /* 0x0000013000007945 */ /* 0x000fe20003800200 */
[----:B--2---:R-:W-:-:S04]  /*00c0*/  SHF.L.U32 R4, R15, 0x2, RZ ;  /* 0x000000020f047819 */ /* 0x004fc800000006ff */
[----:B------:R-:W-:-:S04]  /*00d0*/  IADD3 R5, PT, PT, R4, 0x3, RZ ;  /* 0x0000000304057810 */ /* 0x000fc80007ffe0ff */
[----:B---3--:R-:W-:-:S13]  /*00e0*/  ISETP.GE.AND P0, PT, R5, UR5, PT ;  /* 0x0000000505007c0c */ /* 0x008fda000bf06270 */
[----:B0-----:R-:W-:Y:S05]  /*00f0*/  @P0 BRA `(.L_x_9) ;  /* 0x0000000000380947 */ /* 0x001fea0003800000 */
[----:B------:R-:W0:Y:S01]  /*0100*/  LDC R16, c[0x0][0x360] ;  /* 0x0000d800ff107b82 */ /* 0x000e220000000800 */
[----:B------:R-:W-:-:S07]  /*0110*/  MOV R3, R4 ;  /* 0x0000000400037202 */ /* 0x000fce0000000f00 */
[----:B------:R-:W1:Y:S08]  /*0120*/  LDC.64 R8, c[0x0][0x380] ;  /* 0x0000e000ff087b82 */ /* 0x000e700000000a00 */
[----:B------:R-:W2:Y:S02]  /*0130*/  LDC.64 R10, c[0x0][0x388] ;  /* 0x0000e200ff0a7b82 */ /* 0x000ea40000000a00 */
.L_x_10:
[----:B---3--:R-:W-:-:S04]  /*0140*/  IMAD R5, R0, UR5, R3 ;  /* 0x0000000500057c24 */ /* 0x008fc8000f8e0203 */
[----:B-1----:R-:W-:-:S06]  /*0150*/  IMAD.WIDE R4, R5, 0x4, R8 ;  /* 0x0000000405047825 */ /* 0x002fcc00078e0208 */
[----:B------:R-:W3:Y:S01]  /*0160*/  LDG.E.128.CONSTANT R4, desc[UR6][R4.64] ;  /* 0x0000000604047981 */ /* 0x000ee2000c1e9d00 */
[----:B-----5:R-:W-:Y:S01]  /*0170*/  IMAD R13, R2, UR5, R3 ;  /* 0x00000005020d7c24 */ /* 0x020fe2000f8e0203 */
[----:B0-----:R-:W-:-:S03]  /*0180*/  LEA R3, R16, R3, 0x2 ;  /* 0x0000000310037211 */ /* 0x001fc600078e10ff */
[----:B--2---:R-:W-:Y:S01]  /*0190*/  IMAD.WIDE R12, R13, 0x4, R10 ;  /* 0x000000040d0c7825 */ /* 0x004fe200078e020a */
[----:B------:R-:W-:-:S04]  /*01a0*/  IADD3 R14, PT, PT, R3, 0x3, RZ ;  /* 0x00000003030e7810 */ /* 0x000fc80007ffe0ff */
[----:B------:R-:W-:Y:S01]  /*01b0*/  ISETP.GE.AND P0, PT, R14, UR5, PT ;  /* 0x000000050e007c0c */ /* 0x000fe2000bf06270 */
[----:B---3--:R3:W-:-:S12]  /*01c0*/  STG.E.128 desc[UR6][R12.64], R4 ;  /* 0x000000040c007986 */ /* 0x0087d8000c101d06 */
[----:B------:R-:W-:Y:S05]  /*01d0*/  @!P0 BRA `(.L_x_10) ;  /* 0xfffffffc00d88947 */ /* 0x000fea000383ffff */
.L_x_9:
[----:B------:R-:W-:Y:S05]  /*01e0*/  BSYNC.RECONVERGENT B0 ;  /* 0x0000000000007941 */ /* 0x000fea0003800200 */
.L_x_8:
[----:B------:R-:W-:-:S04]  /*01f0*/  USHF.R.S32.HI UR4, URZ, 0x1f, UR5 ;  /* 0x0000001fff047899 */ /* 0x000fc80008011405 */
[----:B------:R-:W-:-:S04]  /*0200*/  ULEA.HI UR4, UR4, UR5, URZ, 0x2 ;  /* 0x0000000504047291 */ /* 0x000fc8000f8f10ff */
[----:B------:R-:W-:-:S06]  /*0210*/  ULOP3.LUT UR4, UR4, 0xfffffffc, URZ, 0xc0, !UPT ;  /* 0xfffffffc04047892 */ /* 0x000fcc000f8ec0ff */
[----:B------:R-:W-:-:S04]  /*0220*/  IADD3 R3, PT, PT, R15, UR4, RZ ;  /* 0x000000040f037c10 */ /* 0x000fc8000fffe0ff */
[----:B------:R-:W-:-:S13]  /*0230*/  ISETP.GE.AND P0, PT, R3, UR5, PT ;  /* 0x0000000503007c0c */ /* 0x000fda000bf06270 */
[----:B------:R-:W-:Y:S05]  /*0240*/  @P0 EXIT ;  /* 0x000000000000094d */ /* 0x000fea0003800000 */
[----:B------:R-:W0:Y:S01]  /*0250*/  LDC.64 R8, c[0x0][0x380] ;  /* 0x0000e000ff087b82 */ /* 0x000e220000000a00 */
[----:B------:R-:W1:Y:S07]  /*0260*/  LDCU UR4, c[0x0][0x360] ;  /* 0x00006c00ff0477ac */ /* 0x000e6e0008000800 */
[----:B------:R-:W2:Y:S02]  /*0270*/  LDC.64 R10, c[0x0][0x388] ;  /* 0x0000e200ff0a7b82 */ /* 0x000ea40000000a00 */
.L_x_11:
[----:B---34-:R-:W-:-:S04]  /*0280*/  IMAD R5, R0, UR5, R3 ;  /* 0x0000000500057c24 */ /* 0x018fc8000f8e0203 */
[----:B0-----:R-:W-:-:S06]  /*0290*/  IMAD.WIDE R4, R5, 0x4, R8 ;  /* 0x0000000405047825 */ /* 0x001fcc00078e0208 */
[----:B------:R-:W3:Y:S01]  /*02a0*/  LDG.E.CONSTANT R5, desc[UR6][R4.64] ;  /* 0x0000000604057981 */ /* 0x000ee2000c1e9900 */
[----:B-----5:R-:W-:Y:S01]  /*02b0*/  IMAD R7, R2, UR5, R3 ;  /* 0x0000000502077c24 */ /* 0x020fe2000f8e0203 */
[----:B-1----:R-:W-:-:S03]  /*02c0*/  IADD3 R3, PT, PT, R3, UR4, RZ ;  /* 0x0000000403037c10 */ /* 0x002fc6000fffe0ff */
[----:B--2---:R-:W-:Y:S01]  /*02d0*/  IMAD.WIDE R6, R7, 0x4, R10 ;  /* 0x0000000407067825 */ /* 0x004fe200078e020a */
[----:B------:R-:W-:-:S04]  /*02e0*/  ISETP.GE.AND P0, PT, R3, UR5, PT ;  /* 0x0000000503007c0c */ /* 0x000fc8000bf06270 */
[----:B---3--:R4:W-:Y:S09]  /*02f0*/  STG.E desc[UR6][R6.64], R5 ;  /* 0x0000000506007986 */ /* 0x0089f2000c101906 */
[----:B------:R-:W-:Y:S05]  /*0300*/  @!P0 BRA `(.L_x_11) ;  /* 0xfffffffc00dc8947 */ /* 0x000fea000383ffff */
[----:B------:R-:W-:Y:S05]  /*0310*/  EXIT ;  /* 0x000000000000794d */ /* 0x000fea0003800000 */
.L_x_12:
        /* <DEDUP_REMOVED lines=14> */
.L_x_52:


//--------------------- .text._ZN14row_clustering18gather_rows_kernelEPKfPfPKiii --------------------------
	.section	.text._ZN14row_clustering18gather_rows_kernelEPKfPfPKiii,"ax",@progbits
	.align	128
        .global         _ZN14row_clustering18gather_rows_kernelEPKfPfPKiii
        .type           _ZN14row_clustering18gather_rows_kernelEPKfPfPKiii,@function
        .size           _ZN14row_clustering18gather_rows_kernelEPKfPfPKiii,(.L_x_53 - _ZN14row_clustering18gather_rows_kernelEPKfPfPKiii)
        .other          _ZN14row_clustering18gather_rows_kernelEPKfPfPKiii,@"STO_CUDA_ENTRY STV_DEFAULT"
_ZN14row_clustering18gather_rows_kernelEPKfPfPKiii:
.text._ZN14row_clustering18gather_rows_kernelEPKfPfPKiii:
        /* <DEDUP_REMOVED lines=20> */
.L_x_15:
[----:B---3-5:R-:W-:-:S04]  /*0140*/  IMAD R5, R2, UR5, R3 ;  /* 0x0000000502057c24 */ /* 0x028fc8000f8e0203 */
[----:B-1----:R-:W-:-:S06]  /*0150*/  IMAD.WIDE R4, R5, 0x4, R8 ;  /* 0x0000000405047825 */ /* 0x002fcc00078e0208 */
[----:B------:R-:W3:Y:S01]  /*0160*/  LDG.E.128.CONSTANT R4, desc[UR6][R4.64] ;  /* 0x0000000604047981 */ /* 0x000ee2000c1e9d00 */
[----:B------:R-:W-:Y:S01]  /*0170*/  IMAD R13, R0, UR5, R3 ;  /* 0x00000005000d7c24 */ /* 0x000fe2000f8e0203 */
[----:B0-----:R-:W-:-:S03]  /*0180*/  LEA R3, R16, R3, 0x2 ;  /* 0x0000000310037211 */ /* 0x001fc600078e10ff */
[----:B--2---:R-:W-:Y:S01]  /*0190*/  IMAD.WIDE R12, R13, 0x4, R10 ;  /* 0x000000040d0c7825 */ /* 0x004fe200078e020a */
[----:B------:R-:W-:-:S04]  /*01a0*/  IADD3 R14, PT, PT, R3, 0x3, RZ ;  /* 0x00000003030e7810 */ /* 0x000fc80007ffe0ff */
[----:B------:R-:W-:Y:S01]  /*01b0*/  ISETP.GE.AND P0, PT, R14, UR5, PT ;  /* 0x000000050e007c0c */ /* 0x000fe2000bf06270 */
[----:B---3--:R3:W-:-:S12]  /*01c0*/  STG.E.128 desc[UR6][R12.64], R4 ;  /* 0x000000040c007986 */ /* 0x0087d8000c101d06 */
[----:B------:R-:W-:Y:S05]  /*01d0*/  @!P0 BRA `(.L_x_15) ;  /* 0xfffffffc00d88947 */ /* 0x000fea000383ffff */
.L_x_14:
[----:B------:R-:W-:Y:S05]  /*01e0*/  BSYNC.RECONVERGENT B0 ;  /* 0x0000000000007941 */ /* 0x000fea0003800200 */
.L_x_13:
        /* <DEDUP_REMOVED lines=9> */
.L_x_16:
[----:B---345:R-:W-:-:S04]  /*0280*/  IMAD R5, R2, UR5, R3 ;  /* 0x0000000502057c24 */ /* 0x038fc8000f8e0203 */
[----:B0-----:R-:W-:-:S06]  /*0290*/  IMAD.WIDE R4, R5, 0x4, R8 ;  /* 0x0000000405047825 */ /* 0x001fcc00078e0208 */
[----:B------:R-:W3:Y:S01]  /*02a0*/  LDG.E.CONSTANT R5, desc[UR6][R4.64] ;  /* 0x0000000604057981 */ /* 0x000ee2000c1e9900 */
[----:B------:R-:W-:Y:S01]  /*02b0*/  IMAD R7, R0, UR5, R3 ;  /* 0x0000000500077c24 */ /* 0x000fe2000f8e0203 */
[----:B-1----:R-:W-:-:S03]  /*02c0*/  IADD3 R3, PT, PT, R3, UR4, RZ ;  /* 0x0000000403037c10 */ /* 0x002fc6000fffe0ff */
[----:B--2---:R-:W-:Y:S01]  /*02d0*/  IMAD.WIDE R6, R7, 0x4, R10 ;  /* 0x0000000407067825 */ /* 0x004fe200078e020a */
[----:B------:R-:W-:-:S04]  /*02e0*/  ISETP.GE.AND P0, PT, R3, UR5, PT ;  /* 0x0000000503007c0c */ /* 0x000fc8000bf06270 */
[----:B---3--:R4:W-:Y:S09]  /*02f0*/  STG.E desc[UR6][R6.64], R5 ;  /* 0x0000000506007986 */ /* 0x0089f2000c101906 */
[----:B------:R-:W-:Y:S05]  /*0300*/  @!P0 BRA `(.L_x_16) ;  /* 0xfffffffc00dc8947 */ /* 0x000fea000383ffff */
[----:B------:R-:W-:Y:S05]  /*0310*/  EXIT ;  /* 0x000000000000794d */ /* 0x000fea0003800000 */
.L_x_17:
        /* <DEDUP_REMOVED lines=14> */
.L_x_53:


//--------------------- .text._ZN14row_clustering24count_zero_blocks_kernelEPKfiiiiPif --------------------------
	.section	.text._ZN14row_clustering24count_zero_blocks_kernelEPKfiiiiPif,"ax",@progbits
	.align	128
        .global         _ZN14row_clustering24count_zero_blocks_kernelEPKfiiiiPif
        .type           _ZN14row_clustering24count_zero_blocks_kernelEPKfiiiiPif,@function
        .size           _ZN14row_clustering24count_zero_blocks_kernelEPKfiiiiPif,(.L_x_54 - _ZN14row_clustering24count_zero_blocks_kernelEPKfiiiiPif)
        .other          _ZN14row_clustering24count_zero_blocks_kernelEPKfiiiiPif,@"STO_CUDA_ENTRY STV_DEFAULT"
_ZN14row_clustering24count_zero_blocks_kernelEPKfiiiiPif:
.text._ZN14row_clustering24count_zero_blocks_kernelEPKfiiiiPif:
[----:B------:R-:W-:Y:S08]  /*0000*/  LDC R1, c[0x0][0x37c] ;  /* 0x0000df00ff017b82 */ /* 0x000ff00000000800 */
[----:B------:R-:W0:Y:S01]  /*0010*/  S2UR UR4, SR_CTAID.X ;  /* 0x00000000000479c3 */ /* 0x000e220000002500 */
[----:B------:R-:W0:Y:S07]  /*0020*/  LDCU UR5, c[0x0][0x390] ;  /* 0x00007200ff0577ac */ /* 0x000e2e0008000800 */
[----:B------:R-:W1:Y:S01]  /*0030*/  LDC R0, c[0x0][0x388] ;  /* 0x0000e200ff007b82 */ /* 0x000e620000000800 */
[----:B0-----:R-:W-:-:S06]  /*0040*/  UIMAD UR4, UR4, UR5, URZ ;  /* 0x00000005040472a4 */ /* 0x001fcc000f8e02ff */
[----:B-1----:R-:W-:-:S13]  /*0050*/  ISETP.LE.AND P0, PT, R0, UR4, PT ;  /* 0x0000000400007c0c */ /* 0x002fda000bf03270 */
[----:B------:R-:W-:Y:S05]  /*0060*/  @P0 EXIT ;  /* 0x000000000000094d */ /* 0x000fea0003800000 */
[----:B------:R-:W0:Y:S01]  /*0070*/  LDC R5, c[0x0][0x394] ;  /* 0x0000e500ff057b82 */ /* 0x000e220000000800 */
[----:B------:R-:W1:Y:S01]  /*0080*/  LDCU.64 UR6, c[0x0][0x358] ;  /* 0x00006b00ff0677ac */ /* 0x000e620008000a00 */
[----:B------:R-:W-:Y:S06]  /*0090*/  BSSY.RECONVERGENT B0, `(.L_x_18) ;  /* 0x000004c000007945 */ /* 0x000fec0003800200 */
[----:B------:R-:W2:Y:S01]  /*00a0*/  LDC R4, c[0x0][0x38c] ;  /* 0x0000e300ff047b82 */ /* 0x000ea20000000800 */
[----:B0-----:R-:W-:-:S04]  /*00b0*/  IABS R7, R5 ;  /* 0x0000000500077213 */ /* 0x001fc80000000000 */
[----:B------:R-:W0:Y:S01]  /*00c0*/  I2F.RP R0, R7 ;  /* 0x0000000700007306 */ /* 0x000e220000209400 */
[----:B--2---:R-:W-:-:S07]  /*00d0*/  IADD3 R4, PT, PT, R4, -0x1, R5 ;  /* 0xffffffff04047810 */ /* 0x004fce0007ffe005 */
[----:B0-----:R-:W0:Y:S02]  /*00e0*/  MUFU.RCP R0, R0 ;  /* 0x0000000000007308 */ /* 0x001e240000001000 */
[----:B0-----:R-:W-:Y:S01]  /*00f0*/  VIADD R2, R0, 0xffffffe ;  /* 0x0ffffffe00027836 */ /* 0x001fe20000000000 */
[----:B------:R-:W-:Y:S02]  /*0100*/  IABS R0, R4 ;  /* 0x0000000400007213 */ /* 0x000fe40000000000 */
[----:B------:R-:W-:-:S03]  /*0110*/  LOP3.LUT R4, R4, R5, RZ, 0x3c, !PT ;  /* 0x0000000504047212 */ /* 0x000fc600078e3cff */
[----:B------:R0:W2:Y:S01]  /*0120*/  F2I.FTZ.U32.TRUNC.NTZ R3, R2 ;  /* 0x0000000200037305 */ /* 0x0000a2000021f000 */
[----:B------:R-:W-:Y:S01]  /*0130*/  ISETP.GE.AND P1, PT, R4, RZ, PT ;  /* 0x000000ff0400720c */ /* 0x000fe20003f26270 */
[----:B0-----:R-:W-:Y:S02]  /*0140*/  IMAD.MOV.U32 R2, RZ, RZ, RZ ;  /* 0x000000ffff027224 */ /* 0x001fe400078e00ff */
[----:B--2---:R-:W-:-:S04]  /*0150*/  IMAD.MOV R6, RZ, RZ, -R3 ;  /* 0x000000ffff067224 */ /* 0x004fc800078e0a03 */
[----:B------:R-:W-:-:S04]  /*0160*/  IMAD R9, R6, R7, RZ ;  /* 0x0000000706097224 */ /* 0x000fc800078e02ff */
[----:B------:R-:W-:-:S06]  /*0170*/  IMAD.HI.U32 R3, R3, R9, R2 ;  /* 0x0000000903037227 */ /* 0x000fcc00078e0002 */
[----:B------:R-:W-:-:S05]  /*0180*/  IMAD.HI.U32 R3, R3, R0, RZ ;  /* 0x0000000003037227 */ /* 0x000fca00078e00ff */
[----:B------:R-:W-:-:S05]  /*0190*/  IADD3 R6, PT, PT, -R3, RZ, RZ ;  /* 0x000000ff03067210 */ /* 0x000fca0007ffe1ff */
[C---:B------:R-:W-:Y:S02]  /*01a0*/  IMAD R2, R7.reuse, R6, R0 ;  /* 0x0000000607027224 */ /* 0x040fe400078e0200 */
[----:B------:R-:W-:Y:S01]  /*01b0*/  HFMA2 R6, -RZ, RZ, 0, 0 ;  /* 0x00000000ff067431 */ /* 0x000fe200000001ff */
[----:B------:R-:W0:Y:S02]  /*01c0*/  S2R R0, SR_TID.X ;  /* 0x0000000000007919 */ /* 0x000e240000002100 */
[----:B------:R-:W-:-:S13]  /*01d0*/  ISETP.GT.U32.AND P2, PT, R7, R2, PT ;  /* 0x000000020700720c */ /* 0x000fda0003f44070 */
[----:B------:R-:W-:Y:S02]  /*01e0*/  @!P2 IMAD.IADD R2, R2, 0x1, -R7 ;  /* 0x000000010202a824 */ /* 0x000fe400078e0a07 */
[----:B------:R-:W-:Y:S01]  /*01f0*/  @!P2 VIADD R3, R3, 0x1 ;  /* 0x000000010303a836 */ /* 0x000fe20000000000 */
[----:B------:R-:W-:Y:S02]  /*0200*/  ISETP.NE.AND P2, PT, R5, RZ, PT ;  /* 0x000000ff0500720c */ /* 0x000fe40003f45270 */
[----:B------:R-:W-:-:S13]  /*0210*/  ISETP.GE.U32.AND P0, PT, R2, R7, PT ;  /* 0x000000070200720c */ /* 0x000fda0003f06070 */
[----:B------:R-:W-:-:S05]  /*0220*/  @P0 IADD3 R3, PT, PT, R3, 0x1, RZ ;  /* 0x0000000103030810 */ /* 0x000fca0007ffe0ff */
[----:B------:R-:W-:-:S04]  /*0230*/  IMAD.MOV.U32 R12, RZ, RZ, R3 ;  /* 0x000000ffff0c7224 */ /* 0x000fc800078e0003 */
[----:B------:R-:W-:Y:S01]  /*0240*/  @!P1 IMAD.MOV R12, RZ, RZ, -R12 ;  /* 0x000000ffff0c9224 */ /* 0x000fe200078e0a0c */
[----:B------:R-:W-:-:S04]  /*0250*/  @!P2 LOP3.LUT R12, RZ, R5, RZ, 0x33, !PT ;  /* 0x00000005ff0ca212 */ /* 0x000fc800078e33ff */
[----:B0-----:R-:W-:-:S13]  /*0260*/  ISETP.GE.AND P0, PT, R0, R12, PT ;  /* 0x0000000c0000720c */ /* 0x001fda0003f06270 */
[----:B-1----:R-:W-:Y:S05]  /*0270*/  @P0 BRA `(.L_x_19) ;  /* 0x0000000000b40947 */ /* 0x002fea0003800000 */
[----:B------:R-:W0:Y:S01]  /*0280*/  LDC R10, c[0x0][0x360] ;  /* 0x0000d800ff0a7b82 */ /* 0x000e220000000800 */
[----:B------:R-:W-:Y:S02]  /*0290*/  IMAD.MOV.U32 R6, RZ, RZ, RZ ;  /* 0x000000ffff067224 */ /* 0x000fe400078e00ff */
[----:B------:R-:W-:-:S07]  /*02a0*/  IMAD.MOV.U32 R7, RZ, RZ, R0 ;  /* 0x000000ffff077224 */ /* 0x000fce00078e0000 */
.L_x_26:
[----:B------:R-:W1:Y:S01]  /*02b0*/  LDCU.64 UR8, c[0x0][0x390] ;  /* 0x00007200ff0877ac */ /* 0x000e620008000a00 */
[----:B------:R-:W2:Y:S01]  /*02c0*/  LDC R14, c[0x0][0x38c] ;  /* 0x0000e300ff0e7b82 */ /* 0x000ea20000000800 */
[----:B------:R-:W-:Y:S01]  /*02d0*/  IMAD.MOV.U32 R9, RZ, RZ, 0x1 ;  /* 0x00000001ff097424 */ /* 0x000fe200078e00ff */
[----:B-1----:R-:W-:Y:S01]  /*02e0*/  UISETP.GE.AND UP0, UPT, UR8, 0x1, UPT ;  /* 0x000000010800788c */ /* 0x002fe2000bf06270 */
[----:B------:R-:W-:Y:S01]  /*02f0*/  IMAD R13, R7, UR9, RZ ;  /* 0x00000009070d7c24 */ /* 0x000fe2000f8e02ff */
[----:B0-----:R-:W-:-:S04]  /*0300*/  IADD3 R7, PT, PT, R10, R7, RZ ;  /* 0x000000070a077210 */ /* 0x001fc80007ffe0ff */
[----:B------:R-:W-:Y:S02]  /*0310*/  ISETP.GE.AND P0, PT, R7, R12, PT ;  /* 0x0000000c0700720c */ /* 0x000fe40003f06270 */
[----:B--2---:R-:W-:Y:S01]  /*0320*/  VIADDMNMX R14, R13, UR9, R14, PT ;  /* 0x000000090d0e7c46 */ /* 0x004fe2000b80010e */
[----:B------:R-:W-:Y:S10]  /*0330*/  BRA.U !UP0, `(.L_x_20) ;  /* 0x00000001087c7547 */ /* 0x000ff4000b800000 */
[----:B------:R-:W-:Y:S01]  /*0340*/  BSSY.RECONVERGENT B1, `(.L_x_20) ;  /* 0x000001e000017945 */ /* 0x000fe20003800200 */
[----:B------:R-:W-:-:S07]  /*0350*/  IMAD.MOV.U32 R15, RZ, RZ, RZ ;  /* 0x000000ffff0f7224 */ /* 0x000fce00078e00ff */
.L_x_25:
[----:B------:R-:W-:Y:S01]  /*0360*/  ISETP.GE.AND P1, PT, R13, R14, PT ;  /* 0x0000000e0d00720c */ /* 0x000fe20003f26270 */
[----:B------:R-:W-:Y:S01]  /*0370*/  BSSY.RELIABLE B2, `(.L_x_21) ;  /* 0x0000012000027945 */ /* 0x000fe20003800100 */
[----:B------:R-:W-:-:S11]  /*0380*/  IADD3 R16, PT, PT, R15, UR4, RZ ;  /* 0x000000040f107c10 */ /* 0x000fd6000fffe0ff */
[----:B------:R-:W-:Y:S05]  /*0390*/  @P1 BRA `(.L_x_22) ;  /* 0x00000000003c1947 */ /* 0x000fea0003800000 */
[----:B------:R-:W0:Y:S01]  /*03a0*/  LDC.64 R2, c[0x0][0x380] ;  /* 0x0000e000ff027b82 */ /* 0x000e220000000a00 */
[----:B------:R-:W1:Y:S01]  /*03b0*/  LDCU UR5, c[0x0][0x38c] ;  /* 0x00007180ff0577ac */ /* 0x000e620008000800 */
[--C-:B------:R-:W-:Y:S02]  /*03c0*/  IMAD.MOV.U32 R8, RZ, RZ, R13.reuse ;  /* 0x000000ffff087224 */ /* 0x100fe400078e000d */
[----:B-1----:R-:W-:-:S07]  /*03d0*/  IMAD R11, R16, UR5, R13 ;  /* 0x00000005100b7c24 */ /* 0x002fce000f8e020d */
.L_x_24:
[----:B0-----:R-:W-:Y:S01]  /*03e0*/  IMAD.WIDE R4, R11, 0x4, R2 ;  /* 0x000000040b047825 */ /* 0x001fe200078e0202 */
[----:B------:R-:W0:Y:S05]  /*03f0*/  LDCU UR5, c[0x0][0x3a0] ;  /* 0x00007400ff0577ac */ /* 0x000e2a0008000800 */
[----:B------:R-:W0:Y:S01]  /*0400*/  LDG.E.CONSTANT R4, desc[UR6][R4.64] ;  /* 0x0000000604047981 */ /* 0x000e22000c1e9900 */
[----:B------:R-:W-:Y:S01]  /*0410*/  IMAD.MOV.U32 R9, RZ, RZ, RZ ;  /* 0x000000ffff097224 */ /* 0x000fe200078e00ff */
[----:B0-----:R-:W-:-:S13]  /*0420*/  FSETP.GT.AND P1, PT, |R4|, UR5, PT ;  /* 0x0000000504007c0b */ /* 0x001fda000bf24200 */
[----:B------:R-:W-:Y:S05]  /*0430*/  @P1 BREAK.RELIABLE B2 ;  /* 0x0000000000021942 */ /* 0x000fea0003800100 */
[----:B------:R-:W-:Y:S05]  /*0440*/  @P1 BRA `(.L_x_23) ;  /* 0x0000000000341947 */ /* 0x000fea0003800000 */
[----:B------:R-:W-:Y:S01]  /*0450*/  IADD3 R8, PT, PT, R8, 0x1, RZ ;  /* 0x0000000108087810 */ /* 0x000fe20007ffe0ff */
[----:B------:R-:W-:-:S03]  /*0460*/  VIADD R11, R11, 0x1 ;  /* 0x000000010b0b7836 */ /* 0x000fc60000000000 */
[----:B------:R-:W-:-:S13]  /*0470*/  ISETP.GE.AND P1, PT, R8, R14, PT ;  /* 0x0000000e0800720c */ /* 0x000fda0003f26270 */
[----:B------:R-:W-:Y:S05]  /*0480*/  @!P1 BRA `(.L_x_24) ;  /* 0xfffffffc00d49947 */ /* 0x000fea000383ffff */
.L_x_22:
[----:B------:R-:W-:Y:S05]  /*0490*/  BSYNC.RELIABLE B2 ;  /* 0x0000000000027941 */ /* 0x000fea0003800100 */
.L_x_21:
[----:B------:R-:W0:Y:S01]  /*04a0*/  LDCU UR8, c[0x0][0x388] ;  /* 0x00007100ff0877ac */ /* 0x000e220008000800 */
[----:B------:R-:W-:Y:S01]  /*04b0*/  VIADD R2, R16, 0x1 ;  /* 0x0000000110027836 */ /* 0x000fe20000000000 */
[----:B------:R-:W-:Y:S01]  /*04c0*/  IADD3 R15, PT, PT, R15, 0x1, RZ ;  /* 0x000000010f0f7810 */ /* 0x000fe20007ffe0ff */
[----:B------:R-:W-:Y:S01]  /*04d0*/  IMAD.MOV.U32 R9, RZ, RZ, 0x1 ;  /* 0x00000001ff097424 */ /* 0x000fe200078e00ff */
[----:B------:R-:W1:Y:S02]  /*04e0*/  LDCU UR5, c[0x0][0x390] ;  /* 0x00007200ff0577ac */ /* 0x000e640008000800 */
[----:B0-----:R-:W-:Y:S02]  /*04f0*/  ISETP.LT.AND P2, PT, R2, UR8, PT ;  /* 0x0000000802007c0c */ /* 0x001fe4000bf41270 */
[----:B-1----:R-:W-:-:S13]  /*0500*/  ISETP.GE.AND P1, PT, R15, UR5, PT ;  /* 0x000000050f007c0c */ /* 0x002fda000bf26270 */
[----:B------:R-:W-:Y:S05]  /*0510*/  @!P1 BRA P2, `(.L_x_25) ;  /* 0xfffffffc00909947 */ /* 0x000fea000103ffff */
.L_x_23:
[----:B------:R-:W-:Y:S05]  /*0520*/  BSYNC.RECONVERGENT B1 ;  /* 0x0000000000017941 */ /* 0x000fea0003800200 */
.L_x_20:
[----:B------:R-:W-:Y:S01]  /*0530*/  IMAD.IADD R6, R9, 0x1, R6 ;  /* 0x0000000109067824 */ /* 0x000fe200078e0206 */
[----:B------:R-:W-:Y:S06]  /*0540*/  @!P0 BRA `(.L_x_26) ;  /* 0xfffffffc00588947 */ /* 0x000fec000383ffff */
.L_x_19:
[----:B------:R-:W-:Y:S05]  /*0550*/  BSYNC.RECONVERGENT B0 ;  /* 0x0000000000007941 */ /* 0x000fea0003800200 */
.L_x_18:
[----:B------:R-:W-:Y:S05]  /*0560*/  WARPSYNC.ALL ;  /* 0x0000000000007948 */ /* 0x000fea0003800000 */
[----:B------:R-:W0:Y:S01]  /*0570*/  SHFL.DOWN PT, R3, R6, 0x10, 0x1f ;  /* 0x0a001f0006037f89 */ /* 0x000e2200000e0000 */
[----:B------:R-:W-:Y:S02]  /*0580*/  LOP3.LUT P0, RZ, R0, 0x1f, RZ, 0xc0, !PT ;  /* 0x0000001f00ff7812 */ /* 0x000fe4000780c0ff */
[----:B0-----:R-:W-:-:S05]  /*0590*/  IADD3 R3, PT, PT, R3, R6, RZ ;  /* 0x0000000603037210 */ /* 0x001fca0007ffe0ff */
[----:B------:R-:W0:Y:S02]  /*05a0*/  SHFL.DOWN PT, R2, R3, 0x8, 0x1f ;  /* 0x09001f0003027f89 */ /* 0x000e2400000e0000 */
[----:B0-----:R-:W-:-:S05]  /*05b0*/  IMAD.IADD R2, R3, 0x1, R2 ;  /* 0x0000000103027824 */ /* 0x001fca00078e0202 */
[----:B------:R-:W0:Y:S02]  /*05c0*/  SHFL.DOWN PT, R5, R2, 0x4, 0x1f ;  /* 0x08801f0002057f89 */ /* 0x000e2400000e0000 */
[----:B0-----:R-:W-:-:S05]  /*05d0*/  IMAD.IADD R5, R2, 0x1, R5 ;  /* 0x0000000102057824 */ /* 0x001fca00078e0205 */
[----:B------:R-:W0:Y:S02]  /*05e0*/  SHFL.DOWN PT, R4, R5, 0x2, 0x1f ;  /* 0x08401f0005047f89 */ /* 0x000e2400000e0000 */
[----:B0-----:R-:W-:-:S05]  /*05f0*/  IADD3 R4, PT, PT, R5, R4, RZ ;  /* 0x0000000405047210 */ /* 0x001fca0007ffe0ff */
[----:B------:R0:W1:Y:S01]  /*0600*/  SHFL.DOWN PT, R7, R4, 0x1, 0x1f ;  /* 0x08201f0004077f89 */ /* 0x00006200000e0000 */
[----:B------:R-:W-:Y:S05]  /*0610*/  @P0 EXIT ;  /* 0x000000000000094d */ /* 0x000fea0003800000 */
[----:B------:R-:W2:Y:S01]  /*0620*/  S2R R0, SR_LANEID ;  /* 0x0000000000007919 */ /* 0x000ea20000000000 */
[----:B-1----:R-:W-:Y:S01]  /*0630*/  IMAD.IADD R7, R4, 0x1, R7 ;  /* 0x0000000104077824 */ /* 0x002fe200078e0207 */
[----:B------:R-:W1:Y:S01]  /*0640*/  LDC.64 R2, c[0x0][0x398] ;  /* 0x0000e600ff027b82 */ /* 0x000e620000000a00 */
[----:B------:R-:W-:-:S07]  /*0650*/  VOTEU.ANY UR4, UPT, PT ;  /* 0x0000000000047886 */ /* 0x000fce00038e0100 */
[----:B------:R-:W3:Y:S01]  /*0660*/  REDUX.SUM UR5, R7 ;  /* 0x00000000070573c4 */ /* 0x000ee2000000c000 */
[----:B------:R-:W-:Y:S01]  /*0670*/  UFLO.U32 UR4, UR4 ;  /* 0x00000004000472bd */ /* 0x000fe200080e0000 */
[----:B---3--:R-:W-:-:S05]  /*0680*/  MOV R5, UR5 ;  /* 0x0000000500057c02 */ /* 0x008fca0008000f00 */
[----:B--2---:R-:W-:-:S13]  /*0690*/  ISETP.EQ.U32.AND P0, PT, R0, UR4, PT ;  /* 0x0000000400007c0c */ /* 0x004fda000bf02070 */
[----:B-1----:R-:W-:Y:S01]  /*06a0*/  @P0 REDG.E.ADD.STRONG.GPU desc[UR6][R2.64], R5 ;  /* 0x000000050200098e */ /* 0x002fe2000c12e106 */
[----:B------:R-:W-:Y:S05]  /*06b0*/  EXIT ;  /* 0x000000000000794d */ /* 0x000fea0003800000 */
.L_x_27:
        /* <DEDUP_REMOVED lines=12> */
.L_x_54:


//--------------------- .text._ZN14row_clustering34compute_row_block_signature_kernelEPKfiiiPmf --------------------------
	.section	.text._ZN14row_clustering34compute_row_block_signature_kernelEPKfiiiPmf,"ax",@progbits
	.align	128
        .global         _ZN14row_clustering34compute_row_block_signature_kernelEPKfiiiPmf
        .type           _ZN14row_clustering34compute_row_block_signature_kernelEPKfiiiPmf,@function
        .size           _ZN14row_clustering34compute_row_block_signature_kernelEPKfiiiPmf,(.L_x_55 - _ZN14row_clustering34compute_row_block_signature_kernelEPKfiiiPmf)
        .other          _ZN14row_clustering34compute_row_block_signature_kernelEPKfiiiPmf,@"STO_CUDA_ENTRY STV_DEFAULT"
_ZN14row_clustering34compute_row_block_signature_kernelEPKfiiiPmf:
.text._ZN14row_clustering34compute_row_block_signature_kernelEPKfiiiPmf:
[----:B------:R-:W-:Y:S01]  /*0000*/  LDC R1, c[0x0][0x37c] ;  /* 0x0000df00ff017b82 */ /* 0x000fe20000000800 */
[----:B------:R-:W0:Y:S01]  /*0010*/  S2R R0, SR_CTAID.X ;  /* 0x0000000000007919 */ /* 0x000e220000002500 */
[----:B------:R-:W0:Y:S02]  /*0020*/  LDCU UR4, c[0x0][0x388] ;  /* 0x00007100ff0477ac */ /* 0x000e240008000800 */
[----:B0-----:R-:W-:-:S13]  /*0030*/  ISETP.GE.AND P0, PT, R0, UR4, PT ;  /* 0x0000000400007c0c */ /* 0x001fda000bf06270 */
[----:B------:R-:W-:Y:S05]  /*0040*/  @P0 EXIT ;  /* 0x000000000000094d */ /* 0x000fea0003800000 */
[----:B------:R-:W0:Y:S01]  /*0050*/  LDC R7, c[0x0][0x390] ;  /* 0x0000e400ff077b82 */ /* 0x000e220000000800 */
[----:B------:R-:W1:Y:S01]  /*0060*/  LDCU.64 UR10, c[0x0][0x358] ;  /* 0x00006b00ff0a77ac */ /* 0x000e620008000a00 */
[----:B------:R-:W-:Y:S01]  /*0070*/  BSSY.RECONVERGENT B0, `(.L_x_28) ;  /* 0x0000042000007945 */ /* 0x000fe20003800200 */
[----:B------:R-:W-:Y:S01]  /*0080*/  IMAD.MOV.U32 R13, RZ, RZ, RZ ;  /* 0x000000ffff0d7224 */ /* 0x000fe200078e00ff */
[----:B------:R-:W2:Y:S01]  /*0090*/  LDCU UR4, c[0x0][0x3a0] ;  /* 0x00007400ff0477ac */ /* 0x000ea20008000800 */
[----:B------:R-:W-:-:S03]  /*00a0*/  IMAD.MOV.U32 R14, RZ, RZ, RZ ;  /* 0x000000ffff0e7224 */ /* 0x000fc600078e00ff */
[----:B------:R-:W3:Y:S01]  /*00b0*/  LDC R4, c[0x0][0x38c] ;  /* 0x0000e300ff047b82 */ /* 0x000ee20000000800 */
[----:B0-----:R-:W-:-:S04]  /*00c0*/  IABS R6, R7 ;  /* 0x0000000700067213 */ /* 0x001fc80000000000 */
[----:B------:R-:W0:Y:S01]  /*00d0*/  I2F.RP R5, R6 ;  /* 0x0000000600057306 */ /* 0x000e220000209400 */
[----:B---3--:R-:W-:-:S07]  /*00e0*/  IADD3 R4, PT, PT, R4, -0x1, R7 ;  /* 0xffffffff04047810 */ /* 0x008fce0007ffe007 */
[----:B0-----:R-:W0:Y:S02]  /*00f0*/  MUFU.RCP R5, R5 ;  /* 0x0000000500057308 */ /* 0x001e240000001000 */
[----:B0-----:R-:W-:Y:S01]  /*0100*/  VIADD R2, R5, 0xffffffe ;  /* 0x0ffffffe05027836 */ /* 0x001fe20000000000 */
[----:B------:R-:W-:Y:S02]  /*0110*/  IABS R5, R4 ;  /* 0x0000000400057213 */ /* 0x000fe40000000000 */
[----:B------:R-:W-:-:S03]  /*0120*/  LOP3.LUT R4, R4, R7, RZ, 0x3c, !PT ;  /* 0x0000000704047212 */ /* 0x000fc600078e3cff */
[----:B------:R0:W3:Y:S01]  /*0130*/  F2I.FTZ.U32.TRUNC.NTZ R3, R2 ;  /* 0x0000000200037305 */ /* 0x0000e2000021f000 */
[----:B------:R-:W-:Y:S01]  /*0140*/  ISETP.GE.AND P1, PT, R4, RZ, PT ;  /* 0x000000ff0400720c */ /* 0x000fe20003f26270 */
[----:B0-----:R-:W-:Y:S02]  /*0150*/  IMAD.MOV.U32 R2, RZ, RZ, RZ ;  /* 0x000000ffff027224 */ /* 0x001fe400078e00ff */
[----:B---3--:R-:W-:-:S04]  /*0160*/  IMAD.MOV R9, RZ, RZ, -R3 ;  /* 0x000000ffff097224 */ /* 0x008fc800078e0a03 */
[----:B------:R-:W-:-:S04]  /*0170*/  IMAD R9, R9, R6, RZ ;  /* 0x0000000609097224 */ /* 0x000fc800078e02ff */
        /* <DEDUP_REMOVED lines=9> */
[----:B------:R-:W-:-:S13]  /*0210*/  ISETP.GE.U32.AND P0, PT, R5, R6, PT ;  /* 0x000000060500720c */ /* 0x000fda0003f06070 */
[----:B------:R-:W-:Y:S01]  /*0220*/  @P0 VIADD R3, R3, 0x1 ;  /* 0x0000000103030836 */ /* 0x000fe20000000000 */
[----:B0-----:R-:W-:-:S03]  /*0230*/  ISETP.GT.U32.AND P0, PT, R2, 0x3f, PT ;  /* 0x0000003f0200780c */ /* 0x001fc60003f04070 */
[----:B------:R-:W-:Y:S01]  /*0240*/  @!P1 IMAD.MOV R3, RZ, RZ, -R3 ;  /* 0x000000ffff039224 */ /* 0x000fe200078e0a03 */
[----:B------:R-:W-:-:S04]  /*0250*/  @!P2 LOP3.LUT R3, RZ, R7, RZ, 0x33, !PT ;  /* 0x00000007ff03a212 */ /* 0x000fc800078e33ff */
[----:B------:R-:W-:-:S13]  /*0260*/  ISETP.GE.OR P0, PT, R2, R3, P0 ;  /* 0x000000030200720c */ /* 0x000fda0000706670 */
[----:B-12---:R-:W-:Y:S05]  /*0270*/  @P0 BRA `(.L_x_29) ;  /* 0x0000000000840947 */ /* 0x006fea0003800000 */
[----:B------:R-:W0:Y:S01]  /*0280*/  LDC R8, c[0x0][0x360] ;  /* 0x0000d800ff087b82 */ /* 0x000e220000000800 */
[----:B------:R-:W-:Y:S01]  /*0290*/  VIMNMX.U32 R12, PT, PT, R3, 0x40, PT ;  /* 0x00000040030c7848 */ /* 0x000fe20003fe0000 */
[----:B------:R-:W-:Y:S02]  /*02a0*/  IMAD.MOV.U32 R13, RZ, RZ, RZ ;  /* 0x000000ffff0d7224 */ /* 0x000fe400078e00ff */
[----:B------:R-:W-:Y:S02]  /*02b0*/  IMAD.MOV.U32 R14, RZ, RZ, RZ ;  /* 0x000000ffff0e7224 */ /* 0x000fe400078e00ff */
[----:B------:R-:W-:-:S07]  /*02c0*/  IMAD.MOV.U32 R3, RZ, RZ, R2 ;  /* 0x000000ffff037224 */ /* 0x000fce00078e0002 */
.L_x_33:
[----:B------:R-:W1:Y:S01]  /*02d0*/  LDC R17, c[0x0][0x38c] ;  /* 0x0000e300ff117b82 */ /* 0x000e620000000800 */
[----:B------:R-:W2:Y:S01]  /*02e0*/  LDCU UR5, c[0x0][0x390] ;  /* 0x00007200ff0577ac */ /* 0x000ea20008000800 */
[----:B------:R-:W-:Y:S01]  /*02f0*/  IMAD.MOV.U32 R10, RZ, RZ, 0x1 ;  /* 0x00000001ff0a7424 */ /* 0x000fe200078e00ff */
[----:B------:R-:W-:Y:S01]  /*0300*/  BSSY.RECONVERGENT B1, `(.L_x_30) ;  /* 0x0000013000017945 */ /* 0x000fe20003800200 */
[----:B------:R-:W-:-:S03]  /*0310*/  PLOP3.LUT P0, PT, PT, PT, PT, 0x8, 0x80 ;  /* 0x000000000080781c */ /* 0x000fc60003f0e170 */
[CC--:B------:R-:W-:Y:S02]  /*0320*/  SHF.L.U64.HI R11, R10.reuse, R3.reuse, RZ ;  /* 0x000000030a0b7219 */ /* 0x0c0fe400000102ff */
[----:B------:R-:W-:Y:S01]  /*0330*/  SHF.L.U32 R10, R10, R3, RZ ;  /* 0x000000030a0a7219 */ /* 0x000fe200000006ff */
[----:B--2---:R-:W-:Y:S02]  /*0340*/  IMAD R6, R3, UR5, RZ ;  /* 0x0000000503067c24 */ /* 0x004fe4000f8e02ff */
[----:B0-----:R-:W-:-:S03]  /*0350*/  IMAD.IADD R3, R8, 0x1, R3 ;  /* 0x0000000108037824 */ /* 0x001fc600078e0203 */
[C---:B-1----:R-:W-:Y:S02]  /*0360*/  VIADDMNMX R15, R6.reuse, UR5, R17, PT ;  /* 0x00000005060f7c46 */ /* 0x042fe4000b800111 */
[----:B------:R-:W-:Y:S02]  /*0370*/  ISETP.GE.U32.AND P1, PT, R3, R12, PT ;  /* 0x0000000c0300720c */ /* 0x000fe40003f26070 */
[----:B------:R-:W-:-:S13]  /*0380*/  ISETP.GE.AND P2, PT, R6, R15, PT ;  /* 0x0000000f0600720c */ /* 0x000fda0003f46270 */
[----:B------:R-:W-:Y:S05]  /*0390*/  @P2 BRA `(.L_x_31) ;  /* 0x0000000000242947 */ /* 0x000fea0003800000 */
[----:B------:R-:W0:Y:S01]  /*03a0*/  LDC.64 R4, c[0x0][0x380] ;  /* 0x0000e000ff047b82 */ /* 0x000e220000000a00 */
[----:B------:R-:W-:-:S07]  /*03b0*/  IMAD.MOV.U32 R9, RZ, RZ, R6 ;  /* 0x000000ffff097224 */ /* 0x000fce00078e0006 */
.L_x_32:
[----:B------:R-:W-:-:S04]  /*03c0*/  IMAD R7, R0, R17, R9 ;  /* 0x0000001100077224 */ /* 0x000fc800078e0209 */
[----:B0-----:R-:W-:-:S06]  /*03d0*/  IMAD.WIDE R6, R7, 0x4, R4 ;  /* 0x0000000407067825 */ /* 0x001fcc00078e0204 */
[----:B------:R-:W2:Y:S01]  /*03e0*/  LDG.E.CONSTANT R6, desc[UR10][R6.64] ;  /* 0x0000000a06067981 */ /* 0x000ea2000c1e9900 */
[----:B------:R-:W-:-:S05]  /*03f0*/  VIADD R9, R9, 0x1 ;  /* 0x0000000109097836 */ /* 0x000fca0000000000 */
[----:B------:R-:W-:Y:S02]  /*0400*/  ISETP.LT.AND P2, PT, R9, R15, PT ;  /* 0x0000000f0900720c */ /* 0x000fe40003f41270 */
[----:B--2---:R-:W-:-:S13]  /*0410*/  FSETP.GT.AND P0, PT, |R6|, UR4, PT ;  /* 0x0000000406007c0b */ /* 0x004fda000bf04200 */
[----:B------:R-:W-:Y:S05]  /*0420*/  @!P0 BRA P2, `(.L_x_32) ;  /* 0xfffffffc00e48947 */ /* 0x000fea000103ffff */
.L_x_31:
[----:B------:R-:W-:Y:S05]  /*0430*/  BSYNC.RECONVERGENT B1 ;  /* 0x0000000000017941 */ /* 0x000fea0003800200 */
.L_x_30:
[----:B------:R-:W-:Y:S02]  /*0440*/  SEL R4, R10, RZ, P0 ;  /* 0x000000ff0a047207 */ /* 0x000fe40000000000 */
[----:B------:R-:W-:Y:S02]  /*0450*/  SEL R5, R11, RZ, P0 ;  /* 0x000000ff0b057207 */ /* 0x000fe40000000000 */
[----:B------:R-:W-:Y:S02]  /*0460*/  LOP3.LUT R13, R4, R13, RZ, 0xfc, !PT ;  /* 0x0000000d040d7212 */ /* 0x000fe400078efcff */
[----:B------:R-:W-:Y:S01]  /*0470*/  LOP3.LUT R14, R5, R14, RZ, 0xfc, !PT ;  /* 0x0000000e050e7212 */ /* 0x000fe200078efcff */
[----:B------:R-:W-:Y:S06]  /*0480*/  @!P1 BRA `(.L_x_33) ;  /* 0xfffffffc00909947 */ /* 0x000fec000383ffff */
.L_x_29:
[----:B------:R-:W-:Y:S05]  /*0490*/  BSYNC.RECONVERGENT B0 ;  /* 0x0000000000007941 */ /* 0x000fea0003800200 */
.L_x_28:
[----:B------:R-:W0:Y:S01]  /*04a0*/  SHFL.DOWN PT, R3, R14, 0x10, 0x1f ;  /* 0x0a001f000e037f89 */ /* 0x000e2200000e0000 */
[C---:B------:R-:W-:Y:S02]  /*04b0*/  LOP3.LUT P0, RZ, R2.reuse, 0x1f, RZ, 0xc0, !PT ;  /* 0x0000001f02ff7812 */ /* 0x040fe4000780c0ff */
[----:B------:R-:W-:Y:S01]  /*04c0*/  ISETP.NE.AND P1, PT, R2, RZ, PT ;  /* 0x000000ff0200720c */ /* 0x000fe20003f25270 */
[----:B------:R-:W1:Y:S01]  /*04d0*/  SHFL.DOWN PT, R4, R13, 0x10, 0x1f ;  /* 0x0a001f000d047f89 */ /* 0x000e6200000e0000 */
[----:B0-----:R-:W-:Y:S02]  /*04e0*/  LOP3.LUT R6, R3, R14, RZ, 0xfc, !PT ;  /* 0x0000000e03067212 */ /* 0x001fe400078efcff */
[----:B-1----:R-:W-:-:S03]  /*04f0*/  LOP3.LUT R7, R4, R13, RZ, 0xfc, !PT ;  /* 0x0000000d04077212 */ /* 0x002fc600078efcff */
[----:B------:R-:W0:Y:S04]  /*0500*/  SHFL.DOWN PT, R3, R6, 0x8, 0x1f ;  /* 0x09001f0006037f89 */ /* 0x000e2800000e0000 */
[----:B------:R-:W1:Y:S01]  /*0510*/  SHFL.DOWN PT, R4, R7, 0x8, 0x1f ;  /* 0x09001f0007047f89 */ /* 0x000e6200000e0000 */
[----:B0-----:R-:W-:Y:S02]  /*0520*/  LOP3.LUT R12, R3, R6, RZ, 0xfc, !PT ;  /* 0x00000006030c7212 */ /* 0x001fe400078efcff */
[----:B------:R-:W0:Y:S01]  /*0530*/  @!P0 S2R R6, SR_CgaCtaId ;  /* 0x0000000000068919 */ /* 0x000e220000008800 */
[----:B-1----:R-:W-:Y:S02]  /*0540*/  LOP3.LUT R5, R4, R7, RZ, 0xfc, !PT ;  /* 0x0000000704057212 */ /* 0x002fe400078efcff */
[----:B------:R-:W1:Y:S04]  /*0550*/  SHFL.DOWN PT, R3, R12, 0x4, 0x1f ;  /* 0x08801f000c037f89 */ /* 0x000e6800000e0000 */
[----:B------:R-:W2:Y:S01]  /*0560*/  SHFL.DOWN PT, R4, R5, 0x4, 0x1f ;  /* 0x08801f0005047f89 */ /* 0x000ea200000e0000 */
[----:B-1----:R-:W-:-:S02]  /*0570*/  LOP3.LUT R10, R3, R12, RZ, 0xfc, !PT ;  /* 0x0000000c030a7212 */ /* 0x002fc400078efcff */
[----:B--2---:R-:W-:-:S03]  /*0580*/  LOP3.LUT R11, R4, R5, RZ, 0xfc, !PT ;  /* 0x00000005040b7212 */ /* 0x004fc600078efcff */
[----:B------:R-:W1:Y:S01]  /*0590*/  SHFL.DOWN PT, R3, R10, 0x2, 0x1f ;  /* 0x08401f000a037f89 */ /* 0x000e6200000e0000 */
[----:B------:R-:W-:-:S03]  /*05a0*/  @!P0 MOV R5, 0x400 ;  /* 0x0000040000058802 */ /* 0x000fc60000000f00 */
[----:B------:R-:W2:Y:S01]  /*05b0*/  SHFL.DOWN PT, R4, R11, 0x2, 0x1f ;  /* 0x08401f000b047f89 */ /* 0x000ea200000e0000 */
[----:B0-----:R-:W-:-:S04]  /*05c0*/  @!P0 LEA R7, R6, R5, 0x18 ;  /* 0x0000000506078211 */ /* 0x001fc800078ec0ff */
[----:B------:R-:W-:Y:S02]  /*05d0*/  @!P0 LEA.HI R7, R2, R7, RZ, 0x1e ;  /* 0x0000000702078211 */ /* 0x000fe400078ff0ff */
[----:B-1----:R-:W-:Y:S02]  /*05e0*/  LOP3.LUT R9, R3, R10, RZ, 0xfc, !PT ;  /* 0x0000000a03097212 */ /* 0x002fe400078efcff */
[----:B--2---:R-:W-:-:S03]  /*05f0*/  LOP3.LUT R8, R4, R11, RZ, 0xfc, !PT ;  /* 0x0000000b04087212 */ /* 0x004fc600078efcff */
[----:B------:R-:W0:Y:S04]  /*0600*/  SHFL.DOWN PT, R4, R9, 0x1, 0x1f ;  /* 0x08201f0009047f89 */ /* 0x000e2800000e0000 */
[----:B------:R-:W1:Y:S01]  /*0610*/  SHFL.DOWN PT, R3, R8, 0x1, 0x1f ;  /* 0x08201f0008037f89 */ /* 0x000e6200000e0000 */
[----:B0-----:R-:W-:Y:S02]  /*0620*/  LOP3.LUT R5, R4, R9, RZ, 0xfc, !PT ;  /* 0x0000000904057212 */ /* 0x001fe400078efcff */
[----:B-1----:R-:W-:-:S05]  /*0630*/  LOP3.LUT R4, R3, R8, RZ, 0xfc, !PT ;  /* 0x0000000803047212 */ /* 0x002fca00078efcff */
[----:B------:R0:W-:Y:S01]  /*0640*/  @!P0 STS.64 [R7], R4 ;  /* 0x0000000407008388 */ /* 0x0001e20000000a00 */
[----:B------:R-:W-:Y:S06]  /*0650*/  BAR.SYNC.DEFER_BLOCKING 0x0 ;  /* 0x0000000000007b1d */ /* 0x000fec0000010000 */
[----:B------:R-:W-:Y:S05]  /*0660*/  @P1 EXIT ;  /* 0x000000000000194d */ /* 0x000fea0003800000 */
[----:B------:R-:W1:Y:S01]  /*0670*/  LDCU UR4, c[0x0][0x360] ;  /* 0x00006c00ff0477ac */ /* 0x000e620008000800 */
[----:B------:R-:W-:Y:S01]  /*0680*/  CS2R R2, SRZ ;  /* 0x0000000000027805 */ /* 0x000fe2000001ff00 */
[----:B-1----:R-:W-:-:S04]  /*0690*/  UIADD3 UR4, UPT, UPT, UR4, 0x1f, URZ ;  /* 0x0000001f04047890 */ /* 0x002fc8000fffe0ff */
[----:B------:R-:W-:-:S04]  /*06a0*/  USHF.R.U32.HI UR5, URZ, 0x5, UR4 ;  /* 0x00000005ff057899 */ /* 0x000fc80008011604 */
[----:B------:R-:W-:Y:S02]  /*06b0*/  UIADD3 UR4, UPT, UPT, UR5, -0x1, URZ ;  /* 0xffffffff05047890 */ /* 0x000fe4000fffe0ff */
[----:B------:R-:W-:Y:S02]  /*06c0*/  ULOP3.LUT UR9, UR5, 0xf, URZ, 0xc0, !UPT ;  /* 0x0000000f05097892 */ /* 0x000fe4000f8ec0ff */
[----:B------:R-:W-:-:S03]  /*06d0*/  UISETP.GE.U32.AND UP0, UPT, UR4, 0xf, UPT ;  /* 0x0000000f0400788c */ /* 0x000fc6000bf06070 */
[----:B------:R-:W-:-:S06]  /*06e0*/  UMOV UR4, URZ ;  /* 0x000000ff00047c82 */ /* 0x000fcc0008000000 */
[----:B------:R-:W-:Y:S05]  /*06f0*/  BRA.U !UP0, `(.L_x_34) ;  /* 0x0000000108907547 */ /* 0x000fea000b800000 */
[----:B------:R-:W1:Y:S01]  /*0700*/  S2UR UR7, SR_CgaCtaId ;  /* 0x00000000000779c3 */ /* 0x000e620000008800 */
[----:B------:R-:W-:Y:S01]  /*0710*/  UMOV UR4, 0x400 ;  /* 0x0000040000047882 */ /* 0x000fe20000000000 */
[----:B------:R-:W-:Y:S01]  /*0720*/  ULOP3.LUT UR6, UR5, 0x7fffff0, URZ, 0xc0, !UPT ;  /* 0x07fffff005067892 */ /* 0x000fe2000f8ec0ff */
[----:B------:R-:W-:Y:S01]  /*0730*/  CS2R R2, SRZ ;  /* 0x0000000000027805 */ /* 0x000fe2000001ff00 */
[----:B-1----:R-:W-:Y:S02]  /*0740*/  ULEA UR8, UR7, UR4, 0x18 ;  /* 0x0000000407087291 */ /* 0x002fe4000f8ec0ff */
[----:B------:R-:W-:Y:S02]  /*0750*/  UIADD3 UR7, UPT, UPT, -UR6, URZ, URZ ;  /* 0x000000ff06077290 */ /* 0x000fe4000fffe1ff */
[----:B------:R-:W-:Y:S02]  /*0760*/  ULOP3.LUT UR4, UR5, 0x70, URZ, 0xc0, !UPT ;  /* 0x0000007005047892 */ /* 0x000fe4000f8ec0ff */
[----:B------:R-:W-:-:S12]  /*0770*/  UIADD3 UR6, UPT, UPT, UR8, 0x40, URZ ;  /* 0x0000004008067890 */ /* 0x000fd8000fffe0ff */
.L_x_35:
[----:B------:R-:W1:Y:S01]  /*0780*/  LDS.128 R8, [UR6+-0x40] ;  /* 0xffffc006ff087984 */ /* 0x000e620008000c00 */
[----:B------:R-:W-:-:S03]  /*0790*/  UIADD3 UR7, UPT, UPT, UR7, 0x10, URZ ;  /* 0x0000001007077890 */ /* 0x000fc6000fffe0ff */
[----:B------:R-:W2:Y:S01]  /*07a0*/  LDS.128 R20, [UR6+-0x30] ;  /* 0xffffd006ff147984 */ /* 0x000ea20008000c00 */
[----:B------:R-:W-:-:S03]  /*07b0*/  UISETP.NE.AND UP0, UPT, UR7, URZ, UPT ;  /* 0x000000ff0700728c */ /* 0x000fc6000bf05270 */
[----:B------:R-:W3:Y:S04]  /*07c0*/  LDS.128 R16, [UR6+-0x20] ;  /* 0xffffe006ff107984 */ /* 0x000ee80008000c00 */
[----:B0-----:R-:W0:Y:S04]  /*07d0*/  LDS.128 R4, [UR6+-0x10] ;  /* 0xfffff006ff047984 */ /* 0x001e280008000c00 */
[----:B------:R-:W4:Y:S01]  /*07e0*/  LDS.128 R12, [UR6] ;  /* 0x00000006ff0c7984 */ /* 0x000f220008000c00 */
[----:B-1----:R-:W-:Y:S02]  /*07f0*/  LOP3.LUT R25, R10, R8, R2, 0xfe, !PT ;  /* 0x000000080a197212 */ /* 0x002fe400078efe02 */
[----:B------:R-:W-:-:S02]  /*0800*/  LOP3.LUT R27, R11, R9, R3, 0xfe, !PT ;  /* 0x000000090b1b7212 */ /* 0x000fc400078efe03 */
[----:B------:R-:W1:Y:S01]  /*0810*/  LDS.128 R8, [UR6+0x10] ;  /* 0x00001006ff087984 */ /* 0x000e620008000c00 */
[----:B--2---:R-:W-:Y:S02]  /*0820*/  LOP3.LUT R3, R22, R20, R25, 0xfe, !PT ;  /* 0x0000001416037212 */ /* 0x004fe400078efe19 */
[----:B------:R-:W-:Y:S02]  /*0830*/  LOP3.LUT R25, R23, R21, R27, 0xfe, !PT ;  /* 0x0000001517197212 */ /* 0x000fe400078efe1b */
[----:B------:R-:W2:Y:S01]  /*0840*/  LDS.128 R20, [UR6+0x20] ;  /* 0x00002006ff147984 */ /* 0x000ea20008000c00 */
[----:B---3--:R-:W-:Y:S02]  /*0850*/  LOP3.LUT R3, R18, R16, R3, 0xfe, !PT ;  /* 0x0000001012037212 */ /* 0x008fe400078efe03 */
[----:B------:R-:W-:Y:S02]  /*0860*/  LOP3.LUT R25, R19, R17, R25, 0xfe, !PT ;  /* 0x0000001113197212 */ /* 0x000fe400078efe19 */
[----:B------:R-:W3:Y:S01]  /*0870*/  LDS.128 R16, [UR6+0x30] ;  /* 0x00003006ff107984 */ /* 0x000ee20008000c00 */
[----:B0-----:R-:W-:Y:S01]  /*0880*/  LOP3.LUT R3, R6, R4, R3, 0xfe, !PT ;  /* 0x0000000406037212 */ /* 0x001fe200078efe03 */
[----:B------:R-:W-:Y:S01]  /*0890*/  UIADD3 UR6, UPT, UPT, UR6, 0x80, URZ ;  /* 0x0000008006067890 */ /* 0x000fe2000fffe0ff */
[----:B------:R-:W-:-:S02]  /*08a0*/  LOP3.LUT R5, R7, R5, R25, 0xfe, !PT ;  /* 0x0000000507057212 */ /* 0x000fc400078efe19 */
[----:B----4-:R-:W-:Y:S02]  /*08b0*/  LOP3.LUT R3, R14, R12, R3, 0xfe, !PT ;  /* 0x0000000c0e037212 */ /* 0x010fe400078efe03 */
[----:B------:R-:W-:Y:S02]  /*08c0*/  LOP3.LUT R13, R15, R13, R5, 0xfe, !PT ;  /* 0x0000000d0f0d7212 */ /* 0x000fe400078efe05 */
[----:B-1----:R-:W-:Y:S02]  /*08d0*/  LOP3.LUT R3, R10, R8, R3, 0xfe, !PT ;  /* 0x000000080a037212 */ /* 0x002fe400078efe03 */
[----:B------:R-:W-:Y:S02]  /*08e0*/  LOP3.LUT R9, R11, R9, R13, 0xfe, !PT ;  /* 0x000000090b097212 */ /* 0x000fe400078efe0d */
[----:B--2---:R-:W-:Y:S02]  /*08f0*/  LOP3.LUT R3, R22, R20, R3, 0xfe, !PT ;  /* 0x0000001416037212 */ /* 0x004fe400078efe03 */
[----:B------:R-:W-:-:S02]  /*0900*/  LOP3.LUT R21, R23, R21, R9, 0xfe, !PT ;  /* 0x0000001517157212 */ /* 0x000fc400078efe09 */
[----:B---3--:R-:W-:Y:S02]  /*0910*/  LOP3.LUT R2, R18, R16, R3, 0xfe, !PT ;  /* 0x0000001012027212 */ /* 0x008fe400078efe03 */
[----:B------:R-:W-:Y:S01]  /*0920*/  LOP3.LUT R3, R19, R17, R21, 0xfe, !PT ;  /* 0x0000001113037212 */ /* 0x000fe200078efe15 */
[----:B------:R-:W-:Y:S06]  /*0930*/  BRA.U UP0, `(.L_x_35) ;  /* 0xfffffffd00907547 */ /* 0x000fec000b83ffff */
.L_x_34:
[----:B------:R-:W-:-:S09]  /*0940*/  UISETP.NE.AND UP0, UPT, UR9, URZ, UPT ;  /* 0x000000ff0900728c */ /* 0x000fd2000bf05270 */
[----:B------:R-:W-:Y:S05]  /*0950*/  BRA.U !UP0, `(.L_x_36) ;  /* 0x0000000108c87547 */ /* 0x000fea000b800000 */
[----:B------:R-:W-:Y:S02]  /*0960*/  UISETP.GE.U32.AND UP0, UPT, UR9, 0x8, UPT ;  /* 0x000000080900788c */ /* 0x000fe4000bf06070 */
[----:B------:R-:W-:-:S04]  /*0970*/  ULOP3.LUT UR8, UR5, 0x7, URZ, 0xc0, !UPT ;  /* 0x0000000705087892 */ /* 0x000fc8000f8ec0ff */
[----:B------:R-:W-:-:S03]  /*0980*/  UISETP.NE.AND UP1, UPT, UR8, URZ, UPT ;  /* 0x000000ff0800728c */ /* 0x000fc6000bf25270 */
[----:B------:R-:W-:Y:S08]  /*0990*/  BRA.U !UP0, `(.L_x_37) ;  /* 0x0000000108447547 */ /* 0x000ff0000b800000 */
[----:B------:R-:W1:Y:S01]  /*09a0*/  S2UR UR7, SR_CgaCtaId ;  /* 0x00000000000779c3 */ /* 0x000e620000008800 */
[----:B------:R-:W-:Y:S02]  /*09b0*/  UMOV UR6, 0x400 ;  /* 0x0000040000067882 */ /* 0x000fe40000000000 */
[----:B-1----:R-:W-:-:S04]  /*09c0*/  ULEA UR6, UR7, UR6, 0x18 ;  /* 0x0000000607067291 */ /* 0x002fc8000f8ec0ff */
[----:B------:R-:W-:Y:S02]  /*09d0*/  ULEA UR6, UR4, UR6, 0x3 ;  /* 0x0000000604067291 */ /* 0x000fe4000f8e18ff */
[----:B------:R-:W-:-:S07]  /*09e0*/  UIADD3 UR4, UPT, UPT, UR4, 0x8, URZ ;  /* 0x0000000804047890 */ /* 0x000fce000fffe0ff */
[----:B0-----:R-:W-:Y:S04]  /*09f0*/  LDS.128 R4, [UR6] ;  /* 0x00000006ff047984 */ /* 0x001fe80008000c00 */
[----:B------:R-:W0:Y:S04]  /*0a00*/  LDS.128 R8, [UR6+0x10] ;  /* 0x00001006ff087984 */ /* 0x000e280008000c00 */
[----:B------:R-:W1:Y:S04]  /*0a10*/  LDS.128 R12, [UR6+0x20] ;  /* 0x00002006ff0c7984 */ /* 0x000e680008000c00 */
[----:B------:R-:W2:Y:S01]  /*0a20*/  LDS.128 R16, [UR6+0x30] ;  /* 0x00003006ff107984 */ /* 0x000ea20008000c00 */
[----:B0-----:R-:W-:-:S02]  /*0a30*/  LOP3.LUT R21, R8, R4, R6, 0xfe, !PT ;  /* 0x0000000408157212 */ /* 0x001fc400078efe06 */
[----:B------:R-:W-:Y:S02]  /*0a40*/  LOP3.LUT R7, R9, R5, R7, 0xfe, !PT ;  /* 0x0000000509077212 */ /* 0x000fe400078efe07 */
[----:B-1----:R-:W-:Y:S02]  /*0a50*/  LOP3.LUT R5, R12, R21, R10, 0xfe, !PT ;  /* 0x000000150c057212 */ /* 0x002fe400078efe0a */
[----:B------:R-:W-:Y:S02]  /*0a60*/  LOP3.LUT R11, R13, R7, R11, 0xfe, !PT ;  /* 0x000000070d0b7212 */ /* 0x000fe400078efe0b */
[----:B--2---:R-:W-:Y:S02]  /*0a70*/  LOP3.LUT R5, R16, R5, R14, 0xfe, !PT ;  /* 0x0000000510057212 */ /* 0x004fe400078efe0e */
[----:B------:R-:W-:Y:S02]  /*0a80*/  LOP3.LUT R14, R17, R11, R15, 0xfe, !PT ;  /* 0x0000000b110e7212 */ /* 0x000fe400078efe0f */
[----:B------:R-:W-:-:S02]  /*0a90*/  LOP3.LUT R2, R2, R5, R18, 0xfe, !PT ;  /* 0x0000000502027212 */ /* 0x000fc400078efe12 */
[----:B------:R-:W-:-:S07]  /*0aa0*/  LOP3.LUT R3, R3, R14, R19, 0xfe, !PT ;  /* 0x0000000e03037212 */ /* 0x000fce00078efe13 */
.L_x_37:
        /* <DEDUP_REMOVED lines=10> */
[----:B------:R-:W-:Y:S04]  /*0b50*/  LDS.128 R8, [UR6] ;  /* 0x00000006ff087984 */ /* 0x000fe80008000c00 */
[----:B0-----:R-:W0:Y:S02]  /*0b60*/  LDS.128 R4, [UR6+0x10] ;  /* 0x00001006ff047984 */ /* 0x001e240008000c00 */
[----:B0-----:R-:W-:Y:S02]  /*0b70*/  LOP3.LUT R13, R4, R8, R10, 0xfe, !PT ;  /* 0x00000008040d7212 */ /* 0x001fe400078efe0a */
[----:B------:R-:W-:Y:S02]  /*0b80*/  LOP3.LUT R4, R5, R9, R11, 0xfe, !PT ;  /* 0x0000000905047212 */ /* 0x000fe400078efe0b */
[----:B------:R-:W-:-:S02]  /*0b90*/  LOP3.LUT R2, R2, R13, R6, 0xfe, !PT ;  /* 0x0000000d02027212 */ /* 0x000fc400078efe06 */
[----:B------:R-:W-:-:S07]  /*0ba0*/  LOP3.LUT R3, R3, R4, R7, 0xfe, !PT ;  /* 0x0000000403037212 */ /* 0x000fce00078efe07 */
.L_x_38:
[----:B------:R-:W-:Y:S05]  /*0bb0*/  BRA.U !UP1, `(.L_x_36) ;  /* 0x0000000109307547 */ /* 0x000fea000b800000 */
[----:B------:R-:W1:Y:S01]  /*0bc0*/  S2UR UR7, SR_CgaCtaId ;  /* 0x00000000000779c3 */ /* 0x000e620000008800 */
[----:B------:R-:W-:Y:S01]  /*0bd0*/  UMOV UR6, 0x400 ;  /* 0x0000040000067882 */ /* 0x000fe20000000000 */
[----:B------:R-:W-:Y:S02]  /*0be0*/  UIADD3 UR5, UPT, UPT, -UR5, URZ, URZ ;  /* 0x000000ff05057290 */ /* 0x000fe4000fffe1ff */
[----:B-1----:R-:W-:-:S04]  /*0bf0*/  ULEA UR6, UR7, UR6, 0x18 ;  /* 0x0000000607067291 */ /* 0x002fc8000f8ec0ff */
[----:B------:R-:W-:-:S12]  /*0c00*/  ULEA UR4, UR4, UR6, 0x3 ;  /* 0x0000000604047291 */ /* 0x000fd8000f8e18ff */
.L_x_39:
[----:B0-----:R-:W0:Y:S01]  /*0c10*/  LDS.64 R4, [UR4] ;  /* 0x00000004ff047984 */ /* 0x001e220008000a00 */
[----:B------:R-:W-:Y:S02]  /*0c20*/  UIADD3 UR5, UPT, UPT, UR5, 0x1, URZ ;  /* 0x0000000105057890 */ /* 0x000fe4000fffe0ff */
[----:B------:R-:W-:Y:S02]  /*0c30*/  UIADD3 UR4, UPT, UPT, UR4, 0x8, URZ ;  /* 0x0000000804047890 */ /* 0x000fe4000fffe0ff */
[----:B------:R-:W-:Y:S01]  /*0c40*/  UISETP.NE.AND UP0, UPT, UR5, URZ, UPT ;  /* 0x000000ff0500728c */ /* 0x000fe2000bf05270 */
[----:B0-----:R-:W-:Y:S02]  /*0c50*/  LOP3.LUT R2, R4, R2, RZ, 0xfc, !PT ;  /* 0x0000000204027212 */ /* 0x001fe400078efcff */
[----:B------:R-:W-:-:S06]  /*0c60*/  LOP3.LUT R3, R5, R3, RZ, 0xfc, !PT ;  /* 0x0000000305037212 */ /* 0x000fcc00078efcff */
[----:B------:R-:W-:Y:S05]  /*0c70*/  BRA.U UP0, `(.L_x_39) ;  /* 0xfffffffd00e47547 */ /* 0x000fea000b83ffff */
.L_x_36:
[----:B0-----:R-:W0:Y:S02]  /*0c80*/  LDC.64 R4, c[0x0][0x398] ;  /* 0x0000e600ff047b82 */ /* 0x001e240000000a00 */
[----:B0-----:R-:W-:-:S05]  /*0c90*/  IMAD.WIDE.U32 R4, R0, 0x8, R4 ;  /* 0x0000000800047825 */ /* 0x001fca00078e0004 */
[----:B------:R-:W-:Y:S01]  /*0ca0*/  STG.E.64 desc[UR10][R4.64], R2 ;  /* 0x0000000204007986 */ /* 0x000fe2000c101b0a */
[----:B------:R-:W-:Y:S05]  /*0cb0*/  EXIT ;  /* 0x000000000000794d */ /* 0x000fea0003800000 */
.L_x_40:
        /* <DEDUP_REMOVED lines=12> */
.L_x_55:


//--------------------- .text._ZN14row_clustering26compute_row_density_kernelEPKfiiPif --------------------------
	.section	.text._ZN14row_clustering26compute_row_density_kernelEPKfiiPif,"ax",@progbits
	.align	128
        .global         _ZN14row_clustering26compute_row_density_kernelEPKfiiPif
        .type           _ZN14row_clustering26compute_row_density_kernelEPKfiiPif,@function
        .size           _ZN14row_clustering26compute_row_density_kernelEPKfiiPif,(.L_x_56 - _ZN14row_clustering26compute_row_density_kernelEPKfiiPif)
        .other          _ZN14row_clustering26compute_row_density_kernelEPKfiiPif,@"STO_CUDA_ENTRY STV_DEFAULT"
_ZN14row_clustering26compute_row_density_kernelEPKfiiPif:
.text._ZN14row_clustering26compute_row_density_kernelEPKfiiPif:
[----:B------:R-:W-:Y:S01]  /*0000*/  LDC R1, c[0x0][0x37c] ;  /* 0x0000df00ff017b82 */ /* 0x000fe20000000800 */
[----:B------:R-:W0:Y:S01]  /*0010*/  S2R R0, SR_CTAID.X ;  /* 0x0000000000007919 */ /* 0x000e220000002500 */
[----:B------:R-:W0:Y:S02]  /*0020*/  LDCU UR4, c[0x0][0x388] ;  /* 0x00007100ff0477ac */ /* 0x000e240008000800 */
[----:B0-----:R-:W-:-:S13]  /*0030*/  ISETP.GE.AND P0, PT, R0, UR4, PT ;  /* 0x0000000400007c0c */ /* 0x001fda000bf06270 */
[----:B------:R-:W-:Y:S05]  /*0040*/  @P0 EXIT ;  /* 0x000000000000094d */ /* 0x000fea0003800000 */
[----:B------:R-:W0:Y:S01]  /*0050*/  S2R R11, SR_TID.X ;  /* 0x00000000000b7919 */ /* 0x000e220000002100 */
[----:B------:R-:W0:Y:S01]  /*0060*/  LDCU UR4, c[0x0][0x38c] ;  /* 0x00007180ff0477ac */ /* 0x000e220008000800 */
[----:B------:R-:W-:Y:S01]  /*0070*/  BSSY.RECONVERGENT B0, `(.L_x_41) ;  /* 0x0000014000007945 */ /* 0x000fe20003800200 */
[----:B------:R-:W-:Y:S01]  /*0080*/  IMAD.MOV.U32 R6, RZ, RZ, RZ ;  /* 0x000000ffff067224 */ /* 0x000fe200078e00ff */
[----:B------:R-:W1:Y:S01]  /*0090*/  LDCU.64 UR10, c[0x0][0x358] ;  /* 0x00006b00ff0a77ac */ /* 0x000e620008000a00 */
[----:B------:R-:W2:Y:S01]  /*00a0*/  LDCU UR5, c[0x0][0x398] ;  /* 0x00007300ff0577ac */ /* 0x000ea20008000800 */
[----:B0-----:R-:W-:-:S13]  /*00b0*/  ISETP.GE.AND P0, PT, R11, UR4, PT ;  /* 0x000000040b007c0c */ /* 0x001fda000bf06270 */
[----:B-12---:R-:W-:Y:S05]  /*00c0*/  @P0 BRA `(.L_x_42) ;  /* 0x0000000000380947 */ /* 0x006fea0003800000 */
[----:B------:R-:W0:Y:S01]  /*00d0*/  LDC R10, c[0x0][0x360] ;  /* 0x0000d800ff0a7b82 */ /* 0x000e220000000800 */
[----:B------:R-:W-:Y:S02]  /*00e0*/  IMAD.MOV.U32 R6, RZ, RZ, RZ ;  /* 0x000000ffff067224 */ /* 0x000fe400078e00ff */
[----:B------:R-:W-:-:S05]  /*00f0*/  IMAD.MOV.U32 R7, RZ, RZ, R11 ;  /* 0x000000ffff077224 */ /* 0x000fca00078e000b */
[----:B------:R-:W1:Y:S02]  /*0100*/  LDC.64 R4, c[0x0][0x380] ;  /* 0x0000e000ff047b82 */ /* 0x000e640000000a00 */
.L_x_43:
[----:B------:R-:W-:-:S04]  /*0110*/  IMAD R3, R0, UR4, R7 ;  /* 0x0000000400037c24 */ /* 0x000fc8000f8e0207 */
[----:B-1----:R-:W-:-:S06]  /*0120*/  IMAD.WIDE R2, R3, 0x4, R4 ;  /* 0x0000000403027825 */ /* 0x002fcc00078e0204 */
[----:B------:R-:W2:Y:S01]  /*0130*/  LDG.E.CONSTANT R2, desc[UR10][R2.64] ;  /* 0x0000000a02027981 */ /* 0x000ea2000c1e9900 */
[----:B0-----:R-:W-:Y:S02]  /*0140*/  IMAD.IADD R7, R10, 0x1, R7 ;  /* 0x000000010a077824 */ /* 0x001fe400078e0207 */
[----:B------:R-:W-:-:S03]  /*0150*/  VIADD R8, R6, 0x1 ;  /* 0x0000000106087836 */ /* 0x000fc60000000000 */
[----:B------:R-:W-:Y:S02]  /*0160*/  ISETP.GE.AND P1, PT, R7, UR4, PT ;  /* 0x0000000407007c0c */ /* 0x000fe4000bf26270 */
[----:B--2---:R-:W-:-:S13]  /*0170*/  FSETP.GT.AND P0, PT, |R2|, UR5, PT ;  /* 0x0000000502007c0b */ /* 0x004fda000bf04200 */
[----:B------:R-:W-:-:S04]  /*0180*/  @!P0 IMAD.MOV R8, RZ, RZ, R6 ;  /* 0x000000ffff088224 */ /* 0x000fc800078e0206 */
[----:B------:R-:W-:Y:S01]  /*0190*/  IMAD.MOV.U32 R6, RZ, RZ, R8 ;  /* 0x000000ffff067224 */ /* 0x000fe200078e0008 */
[----:B------:R-:W-:Y:S06]  /*01a0*/  @!P1 BRA `(.L_x_43) ;  /* 0xfffffffc00d89947 */ /* 0x000fec000383ffff */
.L_x_42:
[----:B------:R-:W-:Y:S05]  /*01b0*/  BSYNC.RECONVERGENT B0 ;  /* 0x0000000000007941 */ /* 0x000fea0003800200 */
.L_x_41:
[----:B------:R-:W0:Y:S01]  /*01c0*/  SHFL.DOWN PT, R3, R6, 0x10, 0x1f ;  /* 0x0a001f0006037f89 */ /* 0x000e2200000e0000 */
[C---:B------:R-:W-:Y:S02]  /*01d0*/  LOP3.LUT P0, RZ, R11.reuse, 0x1f, RZ, 0xc0, !PT ;  /* 0x0000001f0bff7812 */ /* 0x040fe4000780c0ff */
[----:B------:R-:W-:-:S11]  /*01e0*/  ISETP.NE.AND P1, PT, R11, RZ, PT ;  /* 0x000000ff0b00720c */ /* 0x000fd60003f25270 */
[----:B------:R-:W1:Y:S01]  /*01f0*/  @!P0 S2R R9, SR_CgaCtaId ;  /* 0x0000000000098919 */ /* 0x000e620000008800 */
[----:B0-----:R-:W-:Y:S01]  /*0200*/  IMAD.IADD R3, R3, 0x1, R6 ;  /* 0x0000000103037824 */ /* 0x001fe200078e0206 */
[----:B------:R-:W-:-:S04]  /*0210*/  @!P0 MOV R6, 0x400 ;  /* 0x0000040000068802 */ /* 0x000fc80000000f00 */
[----:B------:R-:W0:Y:S01]  /*0220*/  SHFL.DOWN PT, R2, R3, 0x8, 0x1f ;  /* 0x09001f0003027f89 */ /* 0x000e2200000e0000 */
[----:B-1----:R-:W-:-:S04]  /*0230*/  @!P0 LEA R6, R9, R6, 0x18 ;  /* 0x0000000609068211 */ /* 0x002fc800078ec0ff */
[----:B------:R-:W-:Y:S01]  /*0240*/  @!P0 LEA.HI R6, R11, R6, RZ, 0x1d ;  /* 0x000000060b068211 */ /* 0x000fe200078fe8ff */
[----:B0-----:R-:W-:-:S05]  /*0250*/  IMAD.IADD R2, R3, 0x1, R2 ;  /* 0x0000000103027824 */ /* 0x001fca00078e0202 */
[----:B------:R-:W0:Y:S02]  /*0260*/  SHFL.DOWN PT, R5, R2, 0x4, 0x1f ;  /* 0x08801f0002057f89 */ /* 0x000e2400000e0000 */
[----:B0-----:R-:W-:-:S05]  /*0270*/  IMAD.IADD R5, R2, 0x1, R5 ;  /* 0x0000000102057824 */ /* 0x001fca00078e0205 */
[----:B------:R-:W0:Y:S02]  /*0280*/  SHFL.DOWN PT, R4, R5, 0x2, 0x1f ;  /* 0x08401f0005047f89 */ /* 0x000e2400000e0000 */
[----:B0-----:R-:W-:-:S05]  /*0290*/  IMAD.IADD R4, R5, 0x1, R4 ;  /* 0x0000000105047824 */ /* 0x001fca00078e0204 */
[----:B------:R-:W0:Y:S02]  /*02a0*/  SHFL.DOWN PT, R7, R4, 0x1, 0x1f ;  /* 0x08201f0004077f89 */ /* 0x000e2400000e0000 */
[----:B0-----:R-:W-:-:S05]  /*02b0*/  IMAD.IADD R7, R4, 0x1, R7 ;  /* 0x0000000104077824 */ /* 0x001fca00078e0207 */
[----:B------:R0:W-:Y:S01]  /*02c0*/  @!P0 STS [R6], R7 ;  /* 0x0000000706008388 */ /* 0x0001e20000000800 */
[----:B------:R-:W-:Y:S06]  /*02d0*/  BAR.SYNC.DEFER_BLOCKING 0x0 ;  /* 0x0000000000007b1d */ /* 0x000fec0000010000 */
[----:B------:R-:W-:Y:S05]  /*02e0*/  @P1 EXIT ;  /* 0x000000000000194d */ /* 0x000fea0003800000 */
[----:B------:R-:W1:Y:S01]  /*02f0*/  LDCU UR4, c[0x0][0x360] ;  /* 0x00006c00ff0477ac */ /* 0x000e620008000800 */
[----:B------:R-:W-:Y:S01]  /*0300*/  IMAD.MOV.U32 R2, RZ, RZ, RZ ;  /* 0x000000ffff027224 */ /* 0x000fe200078e00ff */
        /* <DEDUP_REMOVED lines=10> */
[----:B------:R-:W-:Y:S01]  /*03b0*/  IMAD.MOV.U32 R2, RZ, RZ, RZ ;  /* 0x000000ffff027224 */ /* 0x000fe200078e00ff */
[----:B-1----:R-:W-:Y:S02]  /*03c0*/  ULEA UR8, UR7, UR4, 0x18 ;  /* 0x0000000407087291 */ /* 0x002fe4000f8ec0ff */
[----:B------:R-:W-:Y:S02]  /*03d0*/  UIADD3 UR7, UPT, UPT, -UR6, URZ, URZ ;  /* 0x000000ff06077290 */ /* 0x000fe4000fffe1ff */
[----:B------:R-:W-:Y:S02]  /*03e0*/  ULOP3.LUT UR4, UR5, 0x70, URZ, 0xc0, !UPT ;  /* 0x0000007005047892 */ /* 0x000fe4000f8ec0ff */
[----:B------:R-:W-:-:S12]  /*03f0*/  UIADD3 UR6, UPT, UPT, UR8, 0x20, URZ ;  /* 0x0000002008067890 */ /* 0x000fd8000fffe0ff */
.L_x_45:
[----:B------:R-:W1:Y:S01]  /*0400*/  LDS.128 R16, [UR6+-0x20] ;  /* 0xffffe006ff107984 */ /* 0x000e620008000c00 */
[----:B------:R-:W-:-:S03]  /*0410*/  UIADD3 UR7, UPT, UPT, UR7, 0x10, URZ ;  /* 0x0000001007077890 */ /* 0x000fc6000fffe0ff */
[----:B------:R-:W2:Y:S01]  /*0420*/  LDS.128 R12, [UR6+-0x10] ;  /* 0xfffff006ff0c7984 */ /* 0x000ea20008000c00 */
[----:B------:R-:W-:-:S03]  /*0430*/  UISETP.NE.AND UP0, UPT, UR7, URZ, UPT ;  /* 0x000000ff0700728c */ /* 0x000fc6000bf05270 */
[----:B------:R-:W3:Y:S04]  /*0440*/  LDS.128 R8, [UR6] ;  /* 0x00000006ff087984 */ /* 0x000ee80008000c00 */
[----:B0-----:R-:W0:Y:S01]  /*0450*/  LDS.128 R4, [UR6+0x10] ;  /* 0x00001006ff047984 */ /* 0x001e220008000c00 */
[----:B------:R-:W-:Y:S01]  /*0460*/  UIADD3 UR6, UPT, UPT, UR6, 0x40, URZ ;  /* 0x0000004006067890 */ /* 0x000fe2000fffe0ff */
[----:B-1----:R-:W-:-:S04]  /*0470*/  IADD3 R16, PT, PT, R17, R16, R2 ;  /* 0x0000001011107210 */ /* 0x002fc80007ffe002 */
[----:B------:R-:W-:-:S04]  /*0480*/  IADD3 R16, PT, PT, R19, R18, R16 ;  /* 0x0000001213107210 */ /* 0x000fc80007ffe010 */
[----:B--2---:R-:W-:-:S04]  /*0490*/  IADD3 R12, PT, PT, R13, R12, R16 ;  /* 0x0000000c0d0c7210 */ /* 0x004fc80007ffe010 */
[----:B------:R-:W-:-:S04]  /*04a0*/  IADD3 R12, PT, PT, R15, R14, R12 ;  /* 0x0000000e0f0c7210 */ /* 0x000fc80007ffe00c */
[----:B---3--:R-:W-:-:S04]  /*04b0*/  IADD3 R8, PT, PT, R9, R8, R12 ;  /* 0x0000000809087210 */ /* 0x008fc80007ffe00c */
[----:B------:R-:W-:-:S04]  /*04c0*/  IADD3 R8, PT, PT, R11, R10, R8 ;  /* 0x0000000a0b087210 */ /* 0x000fc80007ffe008 */
[----:B0-----:R-:W-:-:S04]  /*04d0*/  IADD3 R4, PT, PT, R5, R4, R8 ;  /* 0x0000000405047210 */ /* 0x001fc80007ffe008 */
[----:B------:R-:W-:Y:S01]  /*04e0*/  IADD3 R2, PT, PT, R7, R6, R4 ;  /* 0x0000000607027210 */ /* 0x000fe20007ffe004 */
[----:B------:R-:W-:Y:S06]  /*04f0*/  BRA.U UP0, `(.L_x_45) ;  /* 0xfffffffd00c07547 */ /* 0x000fec000b83ffff */
.L_x_44:
        /* <DEDUP_REMOVED lines=11> */
[----:B------:R-:W1:Y:S04]  /*05b0*/  LDS.128 R8, [UR6] ;  /* 0x00000006ff087984 */ /* 0x000e680008000c00 */
[----:B0-----:R-:W0:Y:S01]  /*05c0*/  LDS.128 R4, [UR6+0x10] ;  /* 0x00001006ff047984 */ /* 0x001e220008000c00 */
[----:B-1----:R-:W-:-:S04]  /*05d0*/  IADD3 R8, PT, PT, R9, R8, R2 ;  /* 0x0000000809087210 */ /* 0x002fc80007ffe002 */
[----:B------:R-:W-:-:S04]  /*05e0*/  IADD3 R8, PT, PT, R11, R10, R8 ;  /* 0x0000000a0b087210 */ /* 0x000fc80007ffe008 */
[----:B0-----:R-:W-:-:S04]  /*05f0*/  IADD3 R4, PT, PT, R5, R4, R8 ;  /* 0x0000000405047210 */ /* 0x001fc80007ffe008 */
[----:B------:R-:W-:-:S07]  /*0600*/  IADD3 R2, PT, PT, R7, R6, R4 ;  /* 0x0000000607027210 */ /* 0x000fce0007ffe004 */
.L_x_47:
        /* <DEDUP_REMOVED lines=10> */
[----:B0-----:R-:W0:Y:S02]  /*06b0*/  LDS.128 R4, [UR6] ;  /* 0x00000006ff047984 */ /* 0x001e240008000c00 */
[----:B0-----:R-:W-:-:S04]  /*06c0*/  IADD3 R2, PT, PT, R5, R4, R2 ;  /* 0x0000000405027210 */ /* 0x001fc80007ffe002 */
[----:B------:R-:W-:-:S07]  /*06d0*/  IADD3 R2, PT, PT, R7, R6, R2 ;  /* 0x0000000607027210 */ /* 0x000fce0007ffe002 */
.L_x_48:
[----:B------:R-:W-:Y:S05]  /*06e0*/  BRA.U !UP1, `(.L_x_46) ;  /* 0x00000001092c7547 */ /* 0x000fea000b800000 */
[----:B------:R-:W1:Y:S01]  /*06f0*/  S2UR UR7, SR_CgaCtaId ;  /* 0x00000000000779c3 */ /* 0x000e620000008800 */
[----:B------:R-:W-:Y:S01]  /*0700*/  UMOV UR6, 0x400 ;  /* 0x0000040000067882 */ /* 0x000fe20000000000 */
[----:B------:R-:W-:Y:S02]  /*0710*/  UIADD3 UR5, UPT, UPT, -UR5, URZ, URZ ;  /* 0x000000ff05057290 */ /* 0x000fe4000fffe1ff */
[----:B-1----:R-:W-:-:S04]  /*0720*/  ULEA UR6, UR7, UR6, 0x18 ;  /* 0x0000000607067291 */ /* 0x002fc8000f8ec0ff */
[----:B------:R-:W-:-:S12]  /*0730*/  ULEA UR4, UR4, UR6, 0x2 ;  /* 0x0000000604047291 */ /* 0x000fd8000f8e10ff */
.L_x_49:
[----:B------:R-:W1:Y:S01]  /*0740*/  LDS R3, [UR4] ;  /* 0x00000004ff037984 */ /* 0x000e620008000800 */
[----:B------:R-:W-:Y:S02]  /*0750*/  UIADD3 UR5, UPT, UPT, UR5, 0x1, URZ ;  /* 0x0000000105057890 */ /* 0x000fe4000fffe0ff */
[----:B------:R-:W-:Y:S02]  /*0760*/  UIADD3 UR4, UPT, UPT, UR4, 0x4, URZ ;  /* 0x0000000404047890 */ /* 0x000fe4000fffe0ff */
[----:B------:R-:W-:Y:S01]  /*0770*/  UISETP.NE.AND UP0, UPT, UR5, URZ, UPT ;  /* 0x000000ff0500728c */ /* 0x000fe2000bf05270 */
[----:B-1----:R-:W-:-:S08]  /*0780*/  IMAD.IADD R2, R3, 0x1, R2 ;  /* 0x0000000103027824 */ /* 0x002fd000078e0202 */
[----:B------:R-:W-:Y:S05]  /*0790*/  BRA.U UP0, `(.L_x_49) ;  /* 0xfffffffd00e87547 */ /* 0x000fea000b83ffff */
.L_x_46:
[----:B------:R-:W1:Y:S02]  /*07a0*/  LDC.64 R4, c[0x0][0x390] ;  /* 0x0000e400ff047b82 */ /* 0x000e640000000a00 */
[----:B-1----:R-:W-:-:S05]  /*07b0*/  IMAD.WIDE.U32 R4, R0, 0x4, R4 ;  /* 0x0000000400047825 */ /* 0x002fca00078e0004 */
[----:B------:R-:W-:Y:S01]  /*07c0*/  STG.E desc[UR10][R4.64], R2 ;  /* 0x0000000204007986 */ /* 0x000fe2000c10190a */
[----:B------:R-:W-:Y:S05]  /*07d0*/  EXIT ;  /* 0x000000000000794d */ /* 0x000fea0003800000 */
.L_x_50:
        /* <DEDUP_REMOVED lines=10> */
.L_x_56:


//--------------------- .nv.shared.reserved.0     --------------------------
	.section	.nv.shared.reserved.0,"aw",@nobits
	.weak		__nv_reservedSMEM_offset_0_alias
	.size		__nv_reservedSMEM_offset_0_alias, 0, 64
	.other		__nv_reservedSMEM_offset_0_alias,@"STO_CUDA_RESERVED_SHARED STV_DEFAULT"
__nv_reservedSMEM_offset_0_alias:
	.zero		0
	.zero		64


//--------------------- .nv.shared._ZN14row_clustering34compute_row_block_signature_kernelEPKfiiiPmf --------------------------
	.section	.nv.shared._ZN14row_clustering34compute_row_block_signature_kernelEPKfiiiPmf,"aw",@nobits
	.sectionflags	@""
	.align	8
.nv.shared._ZN14row_clustering34compute_row_block_signature_kernelEPKfiiiPmf:
	.zero		1088


//--------------------- .nv.shared._ZN14row_clustering26compute_row_density_kernelEPKfiiPif --------------------------
	.section	.nv.shared._ZN14row_clustering26compute_row_density_kernelEPKfiiPif,"aw",@nobits
	.sectionflags	@""
	.align	4
.nv.shared._ZN14row_clustering26compute_row_density_kernelEPKfiiPif:
	.zero		1056


//--------------------- .nv.constant0._ZN14row_clustering32encode_clustered_patterns_kernelEPKfPhiiiif --------------------------
	.section	.nv.constant0._ZN14row_clustering32encode_clustered_patterns_kernelEPKfPhiiiif,"a",@progbits
	.sectionflags	@""
	.align	4
.nv.constant0._ZN14row_clustering32encode_clustered_patterns_kernelEPKfPhiiiif:
	.zero		932


//--------------------- .nv.constant0._ZN14row_clustering19scatter_rows_kernelEPKfPfPKiii --------------------------
	.section	.nv.constant0._ZN14row_clustering19scatter_rows_kernelEPKfPfPKiii,"a",@progbits
	.sectionflags	@""
	.align	4
.nv.constant0._ZN14row_clustering19scatter_rows_kernelEPKfPfPKiii:
	.zero		928


//--------------------- .nv.constant0._ZN14row_clustering18gather_rows_kernelEPKfPfPKiii --------------------------
	.section	.nv.constant0._ZN14row_clustering18gather_rows_kernelEPKfPfPKiii,"a",@progbits
	.sectionflags	@""
	.align	4
.nv.constant0._ZN14row_clustering18gather_rows_kernelEPKfPfPKiii:
	.zero		928


//--------------------- .nv.constant0._ZN14row_clustering24count_zero_blocks_kernelEPKfiiiiPif --------------------------
	.section	.nv.constant0._ZN14row_clustering24count_zero_blocks_kernelEPKfiiiiPif,"a",@progbits
	.sectionflags	@""
	.align	4
.nv.constant0._ZN14row_clustering24count_zero_blocks_kernelEPKfiiiiPif:
	.zero		932


//--------------------- .nv.constant0._ZN14row_clustering34compute_row_block_signature_kernelEPKfiiiPmf --------------------------
	.section	.nv.constant0._ZN14row_clustering34compute_row_block_signature_kernelEPKfiiiPmf,"a",@progbits
	.sectionflags	@""
	.align	4
.nv.constant0._ZN14row_clustering34compute_row_block_signature_kernelEPKfiiiPmf:
	.zero		932


//--------------------- .nv.constant0._ZN14row_clustering26compute_row_density_kernelEPKfiiPif --------------------------
	.section	.nv.constant0._ZN14row_clustering26compute_row_density_kernelEPKfiiPif,"a",@progbits
	.sectionflags	@""
	.align	4
.nv.constant0._ZN14row_clustering26compute_row_density_kernelEPKfiiPif:
	.zero		924


//--------------------- SYMBOLS --------------------------

	.type		.nv.reservedSmem.offset0,@object
	.size		.nv.reservedSmem.offset0,0x4
	.type		.nv.reservedSmem.cap,@object
	.size		.nv.reservedSmem.cap,0x4
